//
// Generated by NVIDIA NVVM Compiler
//
// Compiler Build ID: CL-36424714
// Cuda compilation tools, release 13.0, V13.0.88
// Based on NVVM 20.0.0
//

.version 9.0
.target sm_100
.address_size 64

	// .globl	_Z9bodyForceP4BodyfiPfS1_S1_

.visible .entry _Z9bodyForceP4BodyfiPfS1_S1_(
	.param .u64 .ptr .align 1 _Z9bodyForceP4BodyfiPfS1_S1__param_0,
	.param .f32 _Z9bodyForceP4BodyfiPfS1_S1__param_1,
	.param .u32 _Z9bodyForceP4BodyfiPfS1_S1__param_2,
	.param .u64 .ptr .align 1 _Z9bodyForceP4BodyfiPfS1_S1__param_3,
	.param .u64 .ptr .align 1 _Z9bodyForceP4BodyfiPfS1_S1__param_4,
	.param .u64 .ptr .align 1 _Z9bodyForceP4BodyfiPfS1_S1__param_5
)
{
	.reg .pred 	%p<14>;
	.reg .b32 	%r<45>;
	.reg .b32 	%f<264>;
	.reg .b64 	%rd<39>;

	ld.param.u64 	%rd21, [_Z9bodyForceP4BodyfiPfS1_S1__param_0];
	ld.param.f32 	%f1, [_Z9bodyForceP4BodyfiPfS1_S1__param_1];
	ld.param.u32 	%r26, [_Z9bodyForceP4BodyfiPfS1_S1__param_2];
	ld.param.u64 	%rd18, [_Z9bodyForceP4BodyfiPfS1_S1__param_3];
	ld.param.u64 	%rd19, [_Z9bodyForceP4BodyfiPfS1_S1__param_4];
	ld.param.u64 	%rd20, [_Z9bodyForceP4BodyfiPfS1_S1__param_5];
	cvta.to.global.u64 	%rd1, %rd21;
	mov.u32 	%r27, %tid.x;
	mov.u32 	%r28, %ctaid.x;
	mov.u32 	%r29, %ntid.x;
	mad.lo.s32 	%r1, %r28, %r29, %r27;
	setp.ge.s32 	%p1, %r1, %r26;
	@%p1 bra 	$L__BB0_20;
	cvta.to.global.u64 	%rd22, %rd18;
	cvta.to.global.u64 	%rd23, %rd19;
	cvta.to.global.u64 	%rd24, %rd20;
	mul.wide.s32 	%rd25, %r1, 4;
	add.s64 	%rd2, %rd22, %rd25;
	mov.b32 	%r40, 0;
	st.global.u32 	[%rd2], %r40;
	add.s64 	%rd3, %rd23, %rd25;
	st.global.u32 	[%rd3], %r40;
	add.s64 	%rd4, %rd24, %rd25;
	st.global.u32 	[%rd4], %r40;
	setp.lt.s32 	%p2, %r1, 1;
	mul.wide.s32 	%rd26, %r1, 24;
	add.s64 	%rd5, %rd1, %rd26;
	@%p2 bra 	$L__BB0_8;
	min.s32 	%r33, %r1, %r26;
	max.s32 	%r2, %r33, 1;
	and.b32  	%r3, %r2, 3;
	setp.lt.s32 	%p3, %r33, 4;
	mov.b32 	%r40, 0;
	@%p3 bra 	$L__BB0_5;
	and.b32  	%r40, %r2, 2147483644;
	neg.s32 	%r36, %r40;
	add.s64 	%rd35, %rd1, 48;
$L__BB0_4:
	ld.global.f32 	%f2, [%rd35+-48];
	ld.global.f32 	%f3, [%rd5];
	sub.f32 	%f4, %f2, %f3;
	ld.global.f32 	%f5, [%rd35+-44];
	ld.global.f32 	%f6, [%rd5+4];
	sub.f32 	%f7, %f5, %f6;
	ld.global.f32 	%f8, [%rd35+-40];
	ld.global.f32 	%f9, [%rd5+8];
	sub.f32 	%f10, %f8, %f9;
	mul.f32 	%f11, %f7, %f7;
	fma.rn.f32 	%f12, %f4, %f4, %f11;
	fma.rn.f32 	%f13, %f10, %f10, %f12;
	add.f32 	%f14, %f13, 0f3089705F;
	sqrt.rn.f32 	%f15, %f14;
	rcp.rn.f32 	%f16, %f15;
	mul.f32 	%f17, %f16, %f16;
	mul.f32 	%f18, %f16, %f17;
	ld.global.f32 	%f19, [%rd2];
	fma.rn.f32 	%f20, %f4, %f18, %f19;
	st.global.f32 	[%rd2], %f20;
	ld.global.f32 	%f21, [%rd3];
	fma.rn.f32 	%f22, %f7, %f18, %f21;
	st.global.f32 	[%rd3], %f22;
	ld.global.f32 	%f23, [%rd4];
	fma.rn.f32 	%f24, %f10, %f18, %f23;
	st.global.f32 	[%rd4], %f24;
	ld.global.f32 	%f25, [%rd35+-24];
	ld.global.f32 	%f26, [%rd5];
	sub.f32 	%f27, %f25, %f26;
	ld.global.f32 	%f28, [%rd35+-20];
	ld.global.f32 	%f29, [%rd5+4];
	sub.f32 	%f30, %f28, %f29;
	ld.global.f32 	%f31, [%rd35+-16];
	ld.global.f32 	%f32, [%rd5+8];
	sub.f32 	%f33, %f31, %f32;
	mul.f32 	%f34, %f30, %f30;
	fma.rn.f32 	%f35, %f27, %f27, %f34;
	fma.rn.f32 	%f36, %f33, %f33, %f35;
	add.f32 	%f37, %f36, 0f3089705F;
	sqrt.rn.f32 	%f38, %f37;
	rcp.rn.f32 	%f39, %f38;
	mul.f32 	%f40, %f39, %f39;
	mul.f32 	%f41, %f39, %f40;
	ld.global.f32 	%f42, [%rd2];
	fma.rn.f32 	%f43, %f27, %f41, %f42;
	st.global.f32 	[%rd2], %f43;
	ld.global.f32 	%f44, [%rd3];
	fma.rn.f32 	%f45, %f30, %f41, %f44;
	st.global.f32 	[%rd3], %f45;
	ld.global.f32 	%f46, [%rd4];
	fma.rn.f32 	%f47, %f33, %f41, %f46;
	st.global.f32 	[%rd4], %f47;
	ld.global.f32 	%f48, [%rd35];
	ld.global.f32 	%f49, [%rd5];
	sub.f32 	%f50, %f48, %f49;
	ld.global.f32 	%f51, [%rd35+4];
	ld.global.f32 	%f52, [%rd5+4];
	sub.f32 	%f53, %f51, %f52;
	ld.global.f32 	%f54, [%rd35+8];
	ld.global.f32 	%f55, [%rd5+8];
	sub.f32 	%f56, %f54, %f55;
	mul.f32 	%f57, %f53, %f53;
	fma.rn.f32 	%f58, %f50, %f50, %f57;
	fma.rn.f32 	%f59, %f56, %f56, %f58;
	add.f32 	%f60, %f59, 0f3089705F;
	sqrt.rn.f32 	%f61, %f60;
	rcp.rn.f32 	%f62, %f61;
	mul.f32 	%f63, %f62, %f62;
	mul.f32 	%f64, %f62, %f63;
	ld.global.f32 	%f65, [%rd2];
	fma.rn.f32 	%f66, %f50, %f64, %f65;
	st.global.f32 	[%rd2], %f66;
	ld.global.f32 	%f67, [%rd3];
	fma.rn.f32 	%f68, %f53, %f64, %f67;
	st.global.f32 	[%rd3], %f68;
	ld.global.f32 	%f69, [%rd4];
	fma.rn.f32 	%f70, %f56, %f64, %f69;
	st.global.f32 	[%rd4], %f70;
	ld.global.f32 	%f71, [%rd35+24];
	ld.global.f32 	%f72, [%rd5];
	sub.f32 	%f73, %f71, %f72;
	ld.global.f32 	%f74, [%rd35+28];
	ld.global.f32 	%f75, [%rd5+4];
	sub.f32 	%f76, %f74, %f75;
	ld.global.f32 	%f77, [%rd35+32];
	ld.global.f32 	%f78, [%rd5+8];
	sub.f32 	%f79, %f77, %f78;
	mul.f32 	%f80, %f76, %f76;
	fma.rn.f32 	%f81, %f73, %f73, %f80;
	fma.rn.f32 	%f82, %f79, %f79, %f81;
	add.f32 	%f83, %f82, 0f3089705F;
	sqrt.rn.f32 	%f84, %f83;
	rcp.rn.f32 	%f85, %f84;
	mul.f32 	%f86, %f85, %f85;
	mul.f32 	%f87, %f85, %f86;
	ld.global.f32 	%f88, [%rd2];
	fma.rn.f32 	%f89, %f73, %f87, %f88;
	st.global.f32 	[%rd2], %f89;
	ld.global.f32 	%f90, [%rd3];
	fma.rn.f32 	%f91, %f76, %f87, %f90;
	st.global.f32 	[%rd3], %f91;
	ld.global.f32 	%f92, [%rd4];
	fma.rn.f32 	%f93, %f79, %f87, %f92;
	st.global.f32 	[%rd4], %f93;
	add.s32 	%r36, %r36, 4;
	add.s64 	%rd35, %rd35, 96;
	setp.ne.s32 	%p4, %r36, 0;
	@%p4 bra 	$L__BB0_4;
$L__BB0_5:
	setp.eq.s32 	%p5, %r3, 0;
	@%p5 bra 	$L__BB0_8;
	mul.wide.u32 	%rd27, %r40, 24;
	add.s64 	%rd28, %rd27, %rd1;
	add.s64 	%rd36, %rd28, 4;
	neg.s32 	%r39, %r3;
	add.s32 	%r40, %r40, %r3;
$L__BB0_7:
	.pragma "nounroll";
	ld.global.f32 	%f94, [%rd36+-4];
	ld.global.f32 	%f95, [%rd5];
	sub.f32 	%f96, %f94, %f95;
	ld.global.f32 	%f97, [%rd36];
	ld.global.f32 	%f98, [%rd5+4];
	sub.f32 	%f99, %f97, %f98;
	ld.global.f32 	%f100, [%rd36+4];
	ld.global.f32 	%f101, [%rd5+8];
	sub.f32 	%f102, %f100, %f101;
	mul.f32 	%f103, %f99, %f99;
	fma.rn.f32 	%f104, %f96, %f96, %f103;
	fma.rn.f32 	%f105, %f102, %f102, %f104;
	add.f32 	%f106, %f105, 0f3089705F;
	sqrt.rn.f32 	%f107, %f106;
	rcp.rn.f32 	%f108, %f107;
	mul.f32 	%f109, %f108, %f108;
	mul.f32 	%f110, %f108, %f109;
	ld.global.f32 	%f111, [%rd2];
	fma.rn.f32 	%f112, %f96, %f110, %f111;
	st.global.f32 	[%rd2], %f112;
	ld.global.f32 	%f113, [%rd3];
	fma.rn.f32 	%f114, %f99, %f110, %f113;
	st.global.f32 	[%rd3], %f114;
	ld.global.f32 	%f115, [%rd4];
	fma.rn.f32 	%f116, %f102, %f110, %f115;
	st.global.f32 	[%rd4], %f116;
	add.s64 	%rd36, %rd36, 24;
	add.s32 	%r39, %r39, 1;
	setp.ne.s32 	%p6, %r39, 0;
	@%p6 bra 	$L__BB0_7;
$L__BB0_8:
	setp.ge.s32 	%p7, %r40, %r26;
	@%p7 bra 	$L__BB0_12;
	setp.eq.s32 	%p8, %r1, %r40;
	@%p8 bra 	$L__BB0_11;
	mul.wide.u32 	%rd29, %r40, 24;
	add.s64 	%rd30, %rd1, %rd29;
	ld.global.f32 	%f117, [%rd30];
	ld.global.f32 	%f118, [%rd5];
	sub.f32 	%f119, %f117, %f118;
	ld.global.f32 	%f120, [%rd30+4];
	ld.global.f32 	%f121, [%rd5+4];
	sub.f32 	%f122, %f120, %f121;
	ld.global.f32 	%f123, [%rd30+8];
	ld.global.f32 	%f124, [%rd5+8];
	sub.f32 	%f125, %f123, %f124;
	mul.f32 	%f126, %f122, %f122;
	fma.rn.f32 	%f127, %f119, %f119, %f126;
	fma.rn.f32 	%f128, %f125, %f125, %f127;
	add.f32 	%f129, %f128, 0f3089705F;
	sqrt.rn.f32 	%f130, %f129;
	rcp.rn.f32 	%f131, %f130;
	mul.f32 	%f132, %f131, %f131;
	mul.f32 	%f133, %f131, %f132;
	ld.global.f32 	%f134, [%rd2];
	fma.rn.f32 	%f135, %f119, %f133, %f134;
	st.global.f32 	[%rd2], %f135;
	ld.global.f32 	%f136, [%rd3];
	fma.rn.f32 	%f137, %f122, %f133, %f136;
	st.global.f32 	[%rd3], %f137;
	ld.global.f32 	%f138, [%rd4];
	fma.rn.f32 	%f139, %f125, %f133, %f138;
	st.global.f32 	[%rd4], %f139;
$L__BB0_11:
	add.s32 	%r40, %r40, 1;
$L__BB0_12:
	setp.ge.s32 	%p9, %r40, %r26;
	@%p9 bra 	$L__BB0_19;
	sub.s32 	%r34, %r26, %r40;
	and.b32  	%r17, %r34, 3;
	setp.eq.s32 	%p10, %r17, 0;
	mov.u32 	%r43, %r40;
	@%p10 bra 	$L__BB0_16;
	mul.wide.u32 	%rd31, %r40, 24;
	add.s64 	%rd32, %rd31, %rd1;
	add.s64 	%rd37, %rd32, 4;
	neg.s32 	%r42, %r17;
	add.s32 	%r43, %r40, %r17;
$L__BB0_15:
	.pragma "nounroll";
	ld.global.f32 	%f140, [%rd37+-4];
	ld.global.f32 	%f141, [%rd5];
	sub.f32 	%f142, %f140, %f141;
	ld.global.f32 	%f143, [%rd37];
	ld.global.f32 	%f144, [%rd5+4];
	sub.f32 	%f145, %f143, %f144;
	ld.global.f32 	%f146, [%rd37+4];
	ld.global.f32 	%f147, [%rd5+8];
	sub.f32 	%f148, %f146, %f147;
	mul.f32 	%f149, %f145, %f145;
	fma.rn.f32 	%f150, %f142, %f142, %f149;
	fma.rn.f32 	%f151, %f148, %f148, %f150;
	add.f32 	%f152, %f151, 0f3089705F;
	sqrt.rn.f32 	%f153, %f152;
	rcp.rn.f32 	%f154, %f153;
	mul.f32 	%f155, %f154, %f154;
	mul.f32 	%f156, %f154, %f155;
	ld.global.f32 	%f157, [%rd2];
	fma.rn.f32 	%f158, %f142, %f156, %f157;
	st.global.f32 	[%rd2], %f158;
	ld.global.f32 	%f159, [%rd3];
	fma.rn.f32 	%f160, %f145, %f156, %f159;
	st.global.f32 	[%rd3], %f160;
	ld.global.f32 	%f161, [%rd4];
	fma.rn.f32 	%f162, %f148, %f156, %f161;
	st.global.f32 	[%rd4], %f162;
	add.s64 	%rd37, %rd37, 24;
	add.s32 	%r42, %r42, 1;
	setp.ne.s32 	%p11, %r42, 0;
	@%p11 bra 	$L__BB0_15;
$L__BB0_16:
	sub.s32 	%r35, %r40, %r26;
	setp.gt.u32 	%p12, %r35, -4;
	@%p12 bra 	$L__BB0_19;
	sub.s32 	%r44, %r43, %r26;
	mul.wide.u32 	%rd33, %r43, 24;
	add.s64 	%rd34, %rd33, %rd1;
	add.s64 	%rd38, %rd34, 48;
$L__BB0_18:
	ld.global.f32 	%f163, [%rd38+-48];
	ld.global.f32 	%f164, [%rd5];
	sub.f32 	%f165, %f163, %f164;
	ld.global.f32 	%f166, [%rd38+-44];
	ld.global.f32 	%f167, [%rd5+4];
	sub.f32 	%f168, %f166, %f167;
	ld.global.f32 	%f169, [%rd38+-40];
	ld.global.f32 	%f170, [%rd5+8];
	sub.f32 	%f171, %f169, %f170;
	mul.f32 	%f172, %f168, %f168;
	fma.rn.f32 	%f173, %f165, %f165, %f172;
	fma.rn.f32 	%f174, %f171, %f171, %f173;
	add.f32 	%f175, %f174, 0f3089705F;
	sqrt.rn.f32 	%f176, %f175;
	rcp.rn.f32 	%f177, %f176;
	mul.f32 	%f178, %f177, %f177;
	mul.f32 	%f179, %f177, %f178;
	ld.global.f32 	%f180, [%rd2];
	fma.rn.f32 	%f181, %f165, %f179, %f180;
	st.global.f32 	[%rd2], %f181;
	ld.global.f32 	%f182, [%rd3];
	fma.rn.f32 	%f183, %f168, %f179, %f182;
	st.global.f32 	[%rd3], %f183;
	ld.global.f32 	%f184, [%rd4];
	fma.rn.f32 	%f185, %f171, %f179, %f184;
	st.global.f32 	[%rd4], %f185;
	ld.global.f32 	%f186, [%rd38+-24];
	ld.global.f32 	%f187, [%rd5];
	sub.f32 	%f188, %f186, %f187;
	ld.global.f32 	%f189, [%rd38+-20];
	ld.global.f32 	%f190, [%rd5+4];
	sub.f32 	%f191, %f189, %f190;
	ld.global.f32 	%f192, [%rd38+-16];
	ld.global.f32 	%f193, [%rd5+8];
	sub.f32 	%f194, %f192, %f193;
	mul.f32 	%f195, %f191, %f191;
	fma.rn.f32 	%f196, %f188, %f188, %f195;
	fma.rn.f32 	%f197, %f194, %f194, %f196;
	add.f32 	%f198, %f197, 0f3089705F;
	sqrt.rn.f32 	%f199, %f198;
	rcp.rn.f32 	%f200, %f199;
	mul.f32 	%f201, %f200, %f200;
	mul.f32 	%f202, %f200, %f201;
	ld.global.f32 	%f203, [%rd2];
	fma.rn.f32 	%f204, %f188, %f202, %f203;
	st.global.f32 	[%rd2], %f204;
	ld.global.f32 	%f205, [%rd3];
	fma.rn.f32 	%f206, %f191, %f202, %f205;
	st.global.f32 	[%rd3], %f206;
	ld.global.f32 	%f207, [%rd4];
	fma.rn.f32 	%f208, %f194, %f202, %f207;
	st.global.f32 	[%rd4], %f208;
	ld.global.f32 	%f209, [%rd38];
	ld.global.f32 	%f210, [%rd5];
	sub.f32 	%f211, %f209, %f210;
	ld.global.f32 	%f212, [%rd38+4];
	ld.global.f32 	%f213, [%rd5+4];
	sub.f32 	%f214, %f212, %f213;
	ld.global.f32 	%f215, [%rd38+8];
	ld.global.f32 	%f216, [%rd5+8];
	sub.f32 	%f217, %f215, %f216;
	mul.f32 	%f218, %f214, %f214;
	fma.rn.f32 	%f219, %f211, %f211, %f218;
	fma.rn.f32 	%f220, %f217, %f217, %f219;
	add.f32 	%f221, %f220, 0f3089705F;
	sqrt.rn.f32 	%f222, %f221;
	rcp.rn.f32 	%f223, %f222;
	mul.f32 	%f224, %f223, %f223;
	mul.f32 	%f225, %f223, %f224;
	ld.global.f32 	%f226, [%rd2];
	fma.rn.f32 	%f227, %f211, %f225, %f226;
	st.global.f32 	[%rd2], %f227;
	ld.global.f32 	%f228, [%rd3];
	fma.rn.f32 	%f229, %f214, %f225, %f228;
	st.global.f32 	[%rd3], %f229;
	ld.global.f32 	%f230, [%rd4];
	fma.rn.f32 	%f231, %f217, %f225, %f230;
	st.global.f32 	[%rd4], %f231;
	ld.global.f32 	%f232, [%rd38+24];
	ld.global.f32 	%f233, [%rd5];
	sub.f32 	%f234, %f232, %f233;
	ld.global.f32 	%f235, [%rd38+28];
	ld.global.f32 	%f236, [%rd5+4];
	sub.f32 	%f237, %f235, %f236;
	ld.global.f32 	%f238, [%rd38+32];
	ld.global.f32 	%f239, [%rd5+8];
	sub.f32 	%f240, %f238, %f239;
	mul.f32 	%f241, %f237, %f237;
	fma.rn.f32 	%f242, %f234, %f234, %f241;
	fma.rn.f32 	%f243, %f240, %f240, %f242;
	add.f32 	%f244, %f243, 0f3089705F;
	sqrt.rn.f32 	%f245, %f244;
	rcp.rn.f32 	%f246, %f245;
	mul.f32 	%f247, %f246, %f246;
	mul.f32 	%f248, %f246, %f247;
	ld.global.f32 	%f249, [%rd2];
	fma.rn.f32 	%f250, %f234, %f248, %f249;
	st.global.f32 	[%rd2], %f250;
	ld.global.f32 	%f251, [%rd3];
	fma.rn.f32 	%f252, %f237, %f248, %f251;
	st.global.f32 	[%rd3], %f252;
	ld.global.f32 	%f253, [%rd4];
	fma.rn.f32 	%f254, %f240, %f248, %f253;
	st.global.f32 	[%rd4], %f254;
	add.s32 	%r44, %r44, 4;
	add.s64 	%rd38, %rd38, 96;
	setp.ne.s32 	%p13, %r44, 0;
	@%p13 bra 	$L__BB0_18;
$L__BB0_19:
	ld.global.f32 	%f255, [%rd2];
	ld.global.f32 	%f256, [%rd5+12];
	fma.rn.f32 	%f257, %f1, %f255, %f256;
	st.global.f32 	[%rd5+12], %f257;
	ld.global.f32 	%f258, [%rd3];
	ld.global.f32 	%f259, [%rd5+16];
	fma.rn.f32 	%f260, %f1, %f258, %f259;
	st.global.f32 	[%rd5+16], %f260;
	ld.global.f32 	%f261, [%rd4];
	ld.global.f32 	%f262, [%rd5+20];
	fma.rn.f32 	%f263, %f1, %f261, %f262;
	st.global.f32 	[%rd5+20], %f263;
$L__BB0_20:
	ret;

}
	// .globl	_Z11integrationiP4Bodyf
.visible .entry _Z11integrationiP4Bodyf(
	.param .u32 _Z11integrationiP4Bodyf_param_0,
	.param .u64 .ptr .align 1 _Z11integrationiP4Bodyf_param_1,
	.param .f32 _Z11integrationiP4Bodyf_param_2
)
{
	.reg .pred 	%p<2>;
	.reg .b32 	%r<6>;
	.reg .b32 	%f<11>;
	.reg .b64 	%rd<5>;

	ld.param.u32 	%r2, [_Z11integrationiP4Bodyf_param_0];
	ld.param.u64 	%rd1, [_Z11integrationiP4Bodyf_param_1];
	ld.param.f32 	%f1, [_Z11integrationiP4Bodyf_param_2];
	mov.u32 	%r3, %tid.x;
	mov.u32 	%r4, %ctaid.x;
	mov.u32 	%r5, %ntid.x;
	mad.lo.s32 	%r1, %r4, %r5, %r3;
	setp.ge.s32 	%p1, %r1, %r2;
	@%p1 bra 	$L__BB1_2;
	cvta.to.global.u64 	%rd2, %rd1;
	mul.wide.s32 	%rd3, %r1, 24;
	add.s64 	%rd4, %rd2, %rd3;
	ld.global.f32 	%f2, [%rd4+12];
	ld.global.f32 	%f3, [%rd4];
	fma.rn.f32 	%f4, %f1, %f2, %f3;
	st.global.f32 	[%rd4], %f4;
	ld.global.f32 	%f5, [%rd4+16];
	ld.global.f32 	%f6, [%rd4+4];
	fma.rn.f32 	%f7, %f1, %f5, %f6;
	st.global.f32 	[%rd4+4], %f7;
	ld.global.f32 	%f8, [%rd4+20];
	ld.global.f32 	%f9, [%rd4+8];
	fma.rn.f32 	%f10, %f1, %f8, %f9;
	st.global.f32 	[%rd4+8], %f10;
$L__BB1_2:
	ret;

}


// ===== COMPILED SASS (sm_100) =====

	.target	sm_100

	.elftype	@"ET_EXEC"


//--------------------- .note.nv.tkinfo           --------------------------
	.section	.note.nv.tkinfo,"",@"SHT_NOTE"
	.sectionflags	@"SHF_NOTE_NV_TKINFO"
	.tkinfo
        /*0018*/ 	.word	0x00000002
        /*0030*/ 	.string	""
        /*0030*/ 	.string	"ptxas"
        /*0030*/ 	.string	"Cuda compilation tools, release 13.0, V13.0.88"
        /*0030*/ 	.string	"Build cuda_13.0.r13.0/compiler.36424714_0"
        /*0030*/ 	.string	"-arch sm_100 -m 64 "



//--------------------- .note.nv.cuinfo           --------------------------
	.section	.note.nv.cuinfo,"",@"SHT_NOTE"
	.sectionflags	@"SHF_NOTE_NV_CUINFO"
        /*0018*/ 	.short	0x0002
        /*001a*/ 	.short	0x0064
        /*001c*/ 	.short	0x0082
	.zero		2


//--------------------- .nv.info                  --------------------------
	.section	.nv.info,"",@"SHT_CUDA_INFO"
	.align	4


	//----- nvinfo : EIATTR_REGCOUNT
	.align		4
        /*0000*/ 	.byte	0x04, 0x2f
        /*0002*/ 	.short	(.L_1 - .L_0)
	.align		4
.L_0:
        /*0004*/ 	.word	index@(_Z9bodyForceP4BodyfiPfS1_S1_)
        /*0008*/ 	.word	0x00000020


	//----- nvinfo : EIATTR_FRAME_SIZE
	.align		4
.L_1:
        /*000c*/ 	.byte	0x04, 0x11
        /*000e*/ 	.short	(.L_3 - .L_2)
	.align		4
.L_2:
        /*0010*/ 	.word	index@($__internal_1_$__cuda_sm20_sqrt_rn_f32_slowpath)
        /*0014*/ 	.word	0x00000000


	//----- nvinfo : EIATTR_FRAME_SIZE
	.align		4
.L_3:
        /*0018*/ 	.byte	0x04, 0x11
        /*001a*/ 	.short	(.L_5 - .L_4)
	.align		4
.L_4:
        /*001c*/ 	.word	index@($__internal_0_$__cuda_sm20_rcp_rn_f32_slowpath)
        /*0020*/ 	.word	0x00000000


	//----- nvinfo : EIATTR_FRAME_SIZE
	.align		4
.L_5:
        /*0024*/ 	.byte	0x04, 0x11
        /*0026*/ 	.short	(.L_7 - .L_6)
	.align		4
.L_6:
        /*0028*/ 	.word	index@(_Z9bodyForceP4BodyfiPfS1_S1_)
        /*002c*/ 	.word	0x00000000


	//----- nvinfo : EIATTR_REGCOUNT
	.align		4
.L_7:
        /*0030*/ 	.byte	0x04, 0x2f
        /*0032*/ 	.short	(.L_9 - .L_8)
	.align		4
.L_8:
        /*0034*/ 	.word	index@(_Z11integrationiP4Bodyf)
        /*0038*/ 	.word	0x0000000c


	//----- nvinfo : EIATTR_FRAME_SIZE
	.align		4
.L_9:
        /*003c*/ 	.byte	0x04, 0x11
        /*003e*/ 	.short	(.L_11 - .L_10)
	.align		4
.L_10:
        /*0040*/ 	.word	index@(_Z11integrationiP4Bodyf)
        /*0044*/ 	.word	0x00000000


	//----- nvinfo : EIATTR_MIN_STACK_SIZE
	.align		4
.L_11:
        /*0048*/ 	.byte	0x04, 0x12
        /*004a*/ 	.short	(.L_13 - .L_12)
	.align		4
.L_12:
        /*004c*/ 	.word	index@(_Z11integrationiP4Bodyf)
        /*0050*/ 	.word	0x00000000


	//----- nvinfo : EIATTR_MIN_STACK_SIZE
	.align		4
.L_13:
        /*0054*/ 	.byte	0x04, 0x12
        /*0056*/ 	.short	(.L_15 - .L_14)
	.align		4
.L_14:
        /*0058*/ 	.word	index@(_Z9bodyForceP4BodyfiPfS1_S1_)
        /*005c*/ 	.word	0x00000000
.L_15:


//--------------------- .nv.compat                --------------------------
	.section	.nv.compat,"",@"SHT_CUDA_COMPAT_INFO"
	.align	4
        /*0000*/ 	.byte	0x02, 0x09, 0x00, 0x00, 0x02, 0x02, 0x01, 0x00, 0x02, 0x05, 0x05, 0x00, 0x03, 0x07, 0x01, 0x01
        /*0010*/ 	.byte	0x02, 0x03, 0x00, 0x00, 0x02, 0x06, 0x01, 0x00, 0x04, 0x0b, 0x08, 0x00, 0x01, 0x00, 0x00, 0x00
        /*0020*/ 	.byte	0x00, 0x00, 0x00, 0x00


//--------------------- .nv.info._Z11integrationiP4Bodyf --------------------------
	.section	.nv.info._Z11integrationiP4Bodyf,"",@"SHT_CUDA_INFO"
	.sectionflags	@""
	.align	4


	//----- nvinfo : EIATTR_CUDA_API_VERSION
	.align		4
        /*0000*/ 	.byte	0x04, 0x37
        /*0002*/ 	.short	(.L_17 - .L_16)
.L_16:
        /*0004*/ 	.word	0x00000082


	//----- nvinfo : EIATTR_KPARAM_INFO
	.align		4
.L_17:
        /*0008*/ 	.byte	0x04, 0x17
        /*000a*/ 	.short	(.L_19 - .L_18)
.L_18:
        /*000c*/ 	.word	0x00000000
        /*0010*/ 	.short	0x0002
        /*0012*/ 	.short	0x0010
        /*0014*/ 	.byte	0x00, 0xf0, 0x11, 0x00


	//----- nvinfo : EIATTR_KPARAM_INFO
	.align		4
.L_19:
        /*0018*/ 	.byte	0x04, 0x17
        /*001a*/ 	.short	(.L_21 - .L_20)
.L_20:
        /*001c*/ 	.word	0x00000000
        /*0020*/ 	.short	0x0001
        /*0022*/ 	.short	0x0008
        /*0024*/ 	.byte	0x00, 0xf5, 0x21, 0x00


	//----- nvinfo : EIATTR_KPARAM_INFO
	.align		4
.L_21:
        /*0028*/ 	.byte	0x04, 0x17
        /*002a*/ 	.short	(.L_23 - .L_22)
.L_22:
        /*002c*/ 	.word	0x00000000
        /*0030*/ 	.short	0x0000
        /*0032*/ 	.short	0x0000
        /*0034*/ 	.byte	0x00, 0xf0, 0x11, 0x00


	//----- nvinfo : EIATTR_SPARSE_MMA_MASK
	.align		4
.L_23:
        /*0038*/ 	.byte	0x03, 0x50
        /*003a*/ 	.short	0x0000


	//----- nvinfo : EIATTR_MAXREG_COUNT
	.align		4
        /*003c*/ 	.byte	0x03, 0x1b
        /*003e*/ 	.short	0x00ff


	//----- nvinfo : EIATTR_MERCURY_ISA_VERSION
	.align		4
        /*0040*/ 	.byte	0x03, 0x5f
        /*0042*/ 	.short	0x0101


	//----- nvinfo : EIATTR_VRC_CTA_INIT_COUNT
	.align		4
        /*0044*/ 	.byte	0x02, 0x4a
	.zero		1
	.zero		1


	//----- nvinfo : EIATTR_EXIT_INSTR_OFFSETS
	.align		4
        /*0048*/ 	.byte	0x04, 0x1c
        /*004a*/ 	.short	(.L_25 - .L_24)


	//   ....[0]....
.L_24:
        /*004c*/ 	.word	0x00000070


	//   ....[1]....
        /*0050*/ 	.word	0x00000180


	//----- nvinfo : EIATTR_CBANK_PARAM_SIZE
	.align		4
.L_25:
        /*0054*/ 	.byte	0x03, 0x19
        /*0056*/ 	.short	0x0014


	//----- nvinfo : EIATTR_PARAM_CBANK
	.align		4
        /*0058*/ 	.byte	0x04, 0x0a
        /*005a*/ 	.short	(.L_27 - .L_26)
	.align		4
.L_26:
        /*005c*/ 	.word	index@(.nv.constant0._Z11integrationiP4Bodyf)
        /*0060*/ 	.short	0x0380
        /*0062*/ 	.short	0x0014


	//----- nvinfo : EIATTR_SW_WAR
	.align		4
.L_27:
        /*0064*/ 	.byte	0x04, 0x36
        /*0066*/ 	.short	(.L_29 - .L_28)
.L_28:
        /*0068*/ 	.word	0x00000008
.L_29:


//--------------------- .nv.info._Z9bodyForceP4BodyfiPfS1_S1_ --------------------------
	.section	.nv.info._Z9bodyForceP4BodyfiPfS1_S1_,"",@"SHT_CUDA_INFO"
	.sectionflags	@""
	.align	4


	//----- nvinfo : EIATTR_CUDA_API_VERSION
	.align		4
        /*0000*/ 	.byte	0x04, 0x37
        /*0002*/ 	.short	(.L_31 - .L_30)
.L_30:
        /*0004*/ 	.word	0x00000082


	//----- nvinfo : EIATTR_KPARAM_INFO
	.align		4
.L_31:
        /*0008*/ 	.byte	0x04, 0x17
        /*000a*/ 	.short	(.L_33 - .L_32)
.L_32:
        /*000c*/ 	.word	0x00000000
        /*0010*/ 	.short	0x0005
        /*0012*/ 	.short	0x0020
        /*0014*/ 	.byte	0x00, 0xf5, 0x21, 0x00


	//----- nvinfo : EIATTR_KPARAM_INFO
	.align		4
.L_33:
        /*0018*/ 	.byte	0x04, 0x17
        /*001a*/ 	.short	(.L_35 - .L_34)
.L_34:
        /*001c*/ 	.word	0x00000000
        /*0020*/ 	.short	0x0004
        /*0022*/ 	.short	0x0018
        /*0024*/ 	.byte	0x00, 0xf5, 0x21, 0x00


	//----- nvinfo : EIATTR_KPARAM_INFO
	.align		4
.L_35:
        /*0028*/ 	.byte	0x04, 0x17
        /*002a*/ 	.short	(.L_37 - .L_36)
.L_36:
        /*002c*/ 	.word	0x00000000
        /*0030*/ 	.short	0x0003
        /*0032*/ 	.short	0x0010
        /*0034*/ 	.byte	0x00, 0xf5, 0x21, 0x00


	//----- nvinfo : EIATTR_KPARAM_INFO
	.align		4
.L_37:
        /*0038*/ 	.byte	0x04, 0x17
        /*003a*/ 	.short	(.L_39 - .L_38)
.L_38:
        /*003c*/ 	.word	0x00000000
        /*0040*/ 	.short	0x0002
        /*0042*/ 	.short	0x000c
        /*0044*/ 	.byte	0x00, 0xf0, 0x11, 0x00


	//----- nvinfo : EIATTR_KPARAM_INFO
	.align		4
.L_39:
        /*0048*/ 	.byte	0x04, 0x17
        /*004a*/ 	.short	(.L_41 - .L_40)
.L_40:
        /*004c*/ 	.word	0x00000000
        /*0050*/ 	.short	0x0001
        /*0052*/ 	.short	0x0008
        /*0054*/ 	.byte	0x00, 0xf0, 0x11, 0x00


	//----- nvinfo : EIATTR_KPARAM_INFO
	.align		4
.L_41:
        /*0058*/ 	.byte	0x04, 0x17
        /*005a*/ 	.short	(.L_43 - .L_42)
.L_42:
        /*005c*/ 	.word	0x00000000
        /*0060*/ 	.short	0x0000
        /*0062*/ 	.short	0x0000
        /*0064*/ 	.byte	0x00, 0xf5, 0x21, 0x00


	//----- nvinfo : EIATTR_SPARSE_MMA_MASK
	.align		4
.L_43:
        /*0068*/ 	.byte	0x03, 0x50
        /*006a*/ 	.short	0x0000


	//----- nvinfo : EIATTR_MAXREG_COUNT
	.align		4
        /*006c*/ 	.byte	0x03, 0x1b
        /*006e*/ 	.short	0x00ff


	//----- nvinfo : EIATTR_MERCURY_ISA_VERSION
	.align		4
        /*0070*/ 	.byte	0x03, 0x5f
        /*0072*/ 	.short	0x0101


	//----- nvinfo : EIATTR_VRC_CTA_INIT_COUNT
	.align		4
        /*0074*/ 	.byte	0x02, 0x4a
	.zero		1
	.zero		1


	//----- nvinfo : EIATTR_EXIT_INSTR_OFFSETS
	.align		4
        /*0078*/ 	.byte	0x04, 0x1c
        /*007a*/ 	.short	(.L_45 - .L_44)


	//   ....[0]....
.L_44:
        /*007c*/ 	.word	0x00000070


	//   ....[1]....
        /*0080*/ 	.word	0x00002b30


	//----- nvinfo : EIATTR_CRS_STACK_SIZE
	.align		4
.L_45:
        /*0084*/ 	.byte	0x04, 0x1e
        /*0086*/ 	.short	(.L_47 - .L_46)
.L_46:
        /*0088*/ 	.word	0x00000000


	//----- nvinfo : EIATTR_CBANK_PARAM_SIZE
	.align		4
.L_47:
        /*008c*/ 	.byte	0x03, 0x19
        /*008e*/ 	.short	0x0028


	//----- nvinfo : EIATTR_PARAM_CBANK
	.align		4
        /*0090*/ 	.byte	0x04, 0x0a
        /*0092*/ 	.short	(.L_49 - .L_48)
	.align		4
.L_48:
        /*0094*/ 	.word	index@(.nv.constant0._Z9bodyForceP4BodyfiPfS1_S1_)
        /*0098*/ 	.short	0x0380
        /*009a*/ 	.short	0x0028


	//----- nvinfo : EIATTR_SW_WAR
	.align		4
.L_49:
        /*009c*/ 	.byte	0x04, 0x36
        /*009e*/ 	.short	(.L_51 - .L_50)
.L_50:
        /*00a0*/ 	.word	0x00000008
.L_51:


//--------------------- .nv.callgraph             --------------------------
	.section	.nv.callgraph,"",@"SHT_CUDA_CALLGRAPH"
	.align	4
	.sectionentsize	8
	.align		4
        /*0000*/ 	.word	0x00000000
	.align		4
        /*0004*/ 	.word	0xffffffff
	.align		4
        /*0008*/ 	.word	0x00000000
	.align		4
        /*000c*/ 	.word	0xfffffffe
	.align		4
        /*0010*/ 	.word	0x00000000
	.align		4
        /*0014*/ 	.word	0xfffffffd
	.align		4
        /*0018*/ 	.word	0x00000000
	.align		4
        /*001c*/ 	.word	0xfffffffc


//--------------------- .text._Z11integrationiP4Bodyf --------------------------
	.section	.text._Z11integrationiP4Bodyf,"ax",@progbits
	.align	128
        .global         _Z11integrationiP4Bodyf
        .type           _Z11integrationiP4Bodyf,@function
        .size           _Z11integrationiP4Bodyf,(.L_x_91 - _Z11integrationiP4Bodyf)
        .other          _Z11integrationiP4Bodyf,@"STO_CUDA_ENTRY STV_DEFAULT"
_Z11integrationiP4Bodyf:
.text._Z11integrationiP4Bodyf:
[----:B------:R-:W-:Y:S01]  /*0000*/  LDC R1, c[0x0][0x37c] ;  /* 0x0000df00ff017b82 */ /* 0x000fe20000000800 */
[----:B------:R-:W0:Y:S07]  /*0010*/  S2R R5, SR_TID.X ;  /* 0x0000000000057919 */ /* 0x000e2e0000002100 */
[----:B------:R-:W0:Y:S01]  /*0020*/  S2UR UR4, SR_CTAID.X ;  /* 0x00000000000479c3 */ /* 0x000e220000002500 */
[----:B------:R-:W1:Y:S07]  /*0030*/  LDCU UR5, c[0x0][0x380] ;  /* 0x00007000ff0577ac */ /* 0x000e6e0008000800 */
[----:B------:R-:W0:Y:S02]  /*0040*/  LDC R0, c[0x0][0x360] ;  /* 0x0000d800ff007b82 */ /* 0x000e240000000800 */
[----:B0-----:R-:W-:-:S05]  /*0050*/  IMAD R5, R0, UR4, R5 ;  /* 0x0000000400057c24 */ /* 0x001fca000f8e0205 */
[----:B-1----:R-:W-:-:S13]  /*0060*/  ISETP.GE.AND P0, PT, R5, UR5, PT ;  /* 0x0000000505007c0c */ /* 0x002fda000bf06270 */
[----:B------:R-:W-:Y:S05]  /*0070*/  @P0 EXIT ;  /* 0x000000000000094d */ /* 0x000fea0003800000 */
[----:B------:R-:W0:Y:S01]  /*0080*/  LDC.64 R2, c[0x0][0x388] ;  /* 0x0000e200ff027b82 */ /* 0x000e220000000a00 */
[----:B------:R-:W1:Y:S01]  /*0090*/  LDCU.64 UR4, c[0x0][0x358] ;  /* 0x00006b00ff0477ac */ /* 0x000e620008000a00 */
[----:B------:R-:W2:Y:S01]  /*00a0*/  LDCU UR6, c[0x0][0x390] ;  /* 0x00007200ff0677ac */ /* 0x000ea20008000800 */
[----:B0-----:R-:W-:-:S05]  /*00b0*/  IMAD.WIDE R2, R5, 0x18, R2 ;  /* 0x0000001805027825 */ /* 0x001fca00078e0202 */
[----:B-1----:R-:W2:Y:S04]  /*00c0*/  LDG.E R0, desc[UR4][R2.64+0xc] ;  /* 0x00000c0402007981 */ /* 0x002ea8000c1e1900 */
[----:B------:R-:W2:Y:S04]  /*00d0*/  LDG.E R5, desc[UR4][R2.64] ;  /* 0x0000000402057981 */ /* 0x000ea8000c1e1900 */
[----:B------:R-:W3:Y:S04]  /*00e0*/  LDG.E R4, desc[UR4][R2.64+0x10] ;  /* 0x0000100402047981 */ /* 0x000ee8000c1e1900 */
[----:B------:R-:W3:Y:S04]  /*00f0*/  LDG.E R7, desc[UR4][R2.64+0x4] ;  /* 0x0000040402077981 */ /* 0x000ee8000c1e1900 */
[----:B------:R-:W4:Y:S04]  /*0100*/  LDG.E R6, desc[UR4][R2.64+0x14] ;  /* 0x0000140402067981 */ /* 0x000f28000c1e1900 */
[----:B------:R-:W4:Y:S01]  /*0110*/  LDG.E R9, desc[UR4][R2.64+0x8] ;  /* 0x0000080402097981 */ /* 0x000f22000c1e1900 */
[----:B--2---:R-:W-:-:S05]  /*0120*/  FFMA R5, R0, UR6, R5 ;  /* 0x0000000600057c23 */ /* 0x004fca0008000005 */
[----:B------:R-:W-:Y:S01]  /*0130*/  STG.E desc[UR4][R2.64], R5 ;  /* 0x0000000502007986 */ /* 0x000fe2000c101904 */
[----:B---3--:R-:W-:-:S05]  /*0140*/  FFMA R7, R4, UR6, R7 ;  /* 0x0000000604077c23 */ /* 0x008fca0008000007 */
[----:B------:R-:W-:Y:S01]  /*0150*/  STG.E desc[UR4][R2.64+0x4], R7 ;  /* 0x0000040702007986 */ /* 0x000fe2000c101904 */
[----:B----4-:R-:W-:-:S05]  /*0160*/  FFMA R9, R6, UR6, R9 ;  /* 0x0000000606097c23 */ /* 0x010fca0008000009 */
[----:B------:R-:W-:Y:S01]  /*0170*/  STG.E desc[UR4][R2.64+0x8], R9 ;  /* 0x0000080902007986 */ /* 0x000fe2000c101904 */
[----:B------:R-:W-:Y:S05]  /*0180*/  EXIT ;  /* 0x000000000000794d */ /* 0x000fea0003800000 */
.L_x_0:
[----:B------:R-:W-:-:S00]  /*0190*/  BRA `(.L_x_0) ;  /* 0xfffffffc00fc7947 */ /* 0x000fc0000383ffff */
[----:B------:R-:W-:-:S00]  /*01a0*/  NOP ;  /* 0x0000000000007918 */ /* 0x000fc00000000000 */
        /* <DEDUP_REMOVED lines=13> */
.L_x_91:


//--------------------- .text._Z9bodyForceP4BodyfiPfS1_S1_ --------------------------
	.section	.text._Z9bodyForceP4BodyfiPfS1_S1_,"ax",@progbits
	.align	128
        .global         _Z9bodyForceP4BodyfiPfS1_S1_
        .type           _Z9bodyForceP4BodyfiPfS1_S1_,@function
        .size           _Z9bodyForceP4BodyfiPfS1_S1_,(.L_x_90 - _Z9bodyForceP4BodyfiPfS1_S1_)
        .other          _Z9bodyForceP4BodyfiPfS1_S1_,@"STO_CUDA_ENTRY STV_DEFAULT"
_Z9bodyForceP4BodyfiPfS1_S1_:
.text._Z9bodyForceP4BodyfiPfS1_S1_:
        /* <DEDUP_REMOVED lines=10> */
[----:B------:R-:W-:Y:S01]  /*00a0*/  ISETP.GE.AND P0, PT, R5, 0x1, PT ;  /* 0x000000010500780c */ /* 0x000fe20003f06270 */
[----:B------:R-:W-:Y:S01]  /*00b0*/  BSSY.RECONVERGENT B0, `(.L_x_1) ;  /* 0x0000132000007945 */ /* 0x000fe20003800200 */
[----:B------:R-:W-:-:S04]  /*00c0*/  HFMA2 R4, -RZ, RZ, 0, 0 ;  /* 0x00000000ff047431 */ /* 0x000fc800000001ff */
[----:B------:R-:W2:Y:S08]  /*00d0*/  LDC.64 R12, c[0x0][0x398] ;  /* 0x0000e600ff0c7b82 */ /* 0x000eb00000000a00 */
[----:B------:R-:W3:Y:S01]  /*00e0*/  LDC.64 R14, c[0x0][0x3a0] ;  /* 0x0000e800ff0e7b82 */ /* 0x000ee20000000a00 */
[----:B0-----:R-:W-:-:S07]  /*00f0*/  IMAD.WIDE R10, R5, 0x4, R10 ;  /* 0x00000004050a7825 */ /* 0x001fce00078e020a */
[----:B------:R-:W0:Y:S01]  /*0100*/  LDC.64 R16, c[0x0][0x380] ;  /* 0x0000e000ff107b82 */ /* 0x000e220000000a00 */
[----:B-1----:R1:W-:Y:S01]  /*0110*/  STG.E desc[UR6][R10.64], RZ ;  /* 0x000000ff0a007986 */ /* 0x0023e2000c101906 */
[----:B--2---:R-:W-:-:S05]  /*0120*/  IMAD.WIDE R12, R5, 0x4, R12 ;  /* 0x00000004050c7825 */ /* 0x004fca00078e020c */
[----:B------:R1:W-:Y:S01]  /*0130*/  STG.E desc[UR6][R12.64], RZ ;  /* 0x000000ff0c007986 */ /* 0x0003e2000c101906 */
[----:B---3--:R-:W-:-:S05]  /*0140*/  IMAD.WIDE R14, R5, 0x4, R14 ;  /* 0x00000004050e7825 */ /* 0x008fca00078e020e */
[----:B------:R1:W-:Y:S01]  /*0150*/  STG.E desc[UR6][R14.64], RZ ;  /* 0x000000ff0e007986 */ /* 0x0003e2000c101906 */
[----:B0-----:R-:W-:Y:S01]  /*0160*/  IMAD.WIDE R16, R5, 0x18, R16 ;  /* 0x0000001805107825 */ /* 0x001fe200078e0210 */
[----:B-1----:R-:W-:Y:S06]  /*0170*/  @!P0 BRA `(.L_x_2) ;  /* 0x0000001000948947 */ /* 0x002fec0003800000 */
[----:B------:R-:W-:Y:S01]  /*0180*/  VIMNMX R0, PT, PT, R5, UR8, PT ;  /* 0x0000000805007c48 */ /* 0x000fe2000bfe0100 */
[----:B------:R-:W-:Y:S01]  /*0190*/  BSSY.RECONVERGENT B2, `(.L_x_3) ;  /* 0x00000e2000027945 */ /* 0x000fe20003800200 */
[----:B------:R-:W-:Y:S02]  /*01a0*/  MOV R4, RZ ;  /* 0x000000ff00047202 */ /* 0x000fe40000000f00 */
[C---:B------:R-:W-:Y:S02]  /*01b0*/  ISETP.GE.AND P0, PT, R0.reuse, 0x4, PT ;  /* 0x000000040000780c */ /* 0x040fe40003f06270 */
[----:B------:R-:W-:-:S04]  /*01c0*/  VIMNMX R0, PT, PT, R0, 0x1, !PT ;  /* 0x0000000100007848 */ /* 0x000fc80007fe0100 */
[----:B------:R-:W-:-:S07]  /*01d0*/  LOP3.LUT R3, R0, 0x3, RZ, 0xc0, !PT ;  /* 0x0000000300037812 */ /* 0x000fce00078ec0ff */
[----:B------:R-:W-:Y:S05]  /*01e0*/  @!P0 BRA `(.L_x_4) ;  /* 0x0000000c00708947 */ /* 0x000fea0003800000 */
[----:B------:R-:W0:Y:S01]  /*01f0*/  LDCU.64 UR4, c[0x0][0x380] ;  /* 0x00007000ff0477ac */ /* 0x000e220008000a00 */
[----:B------:R-:W-:-:S04]  /*0200*/  LOP3.LUT R4, R0, 0x7ffffffc, RZ, 0xc0, !PT ;  /* 0x7ffffffc00047812 */ /* 0x000fc800078ec0ff */
[----:B------:R-:W-:Y:S01]  /*0210*/  IADD3 R2, PT, PT, -R4, RZ, RZ ;  /* 0x000000ff04027210 */ /* 0x000fe20007ffe1ff */
[----:B0-----:R-:W-:-:S04]  /*0220*/  UIADD3 UR4, UP0, UPT, UR4, 0x30, URZ ;  /* 0x0000003004047890 */ /* 0x001fc8000ff1e0ff */
[----:B------:R-:W-:Y:S02]  /*0230*/  UIADD3.X UR5, UPT, UPT, URZ, UR5, URZ, UP0, !UPT ;  /* 0x00000005ff057290 */ /* 0x000fe400087fe4ff */
[----:B------:R-:W-:-:S04]  /*0240*/  MOV R18, UR4 ;  /* 0x0000000400127c02 */ /* 0x000fc80008000f00 */
[----:B------:R-:W-:-:S07]  /*0250*/  MOV R19, UR5 ;  /* 0x0000000500137c02 */ /* 0x000fce0008000f00 */
.L_x_29:
[----:B0-----:R-:W2:Y:S04]  /*0260*/  LDG.E R7, desc[UR6][R16.64+0x4] ;  /* 0x0000040610077981 */ /* 0x001ea8000c1e1900 */
[----:B------:R-:W2:Y:S04]  /*0270*/  LDG.E R24, desc[UR6][R18.64+-0x2c] ;  /* 0xffffd40612187981 */ /* 0x000ea8000c1e1900 */
[----:B------:R-:W3:Y:S04]  /*0280*/  LDG.E R0, desc[UR6][R16.64] ;  /* 0x0000000610007981 */ /* 0x000ee8000c1e1900 */
[----:B------:R-:W3:Y:S04]  /*0290*/  LDG.E R25, desc[UR6][R18.64+-0x30] ;  /* 0xffffd00612197981 */ /* 0x000ee8000c1e1900 */
[----:B------:R-:W4:Y:S04]  /*02a0*/  LDG.E R6, desc[UR6][R16.64+0x8] ;  /* 0x0000080610067981 */ /* 0x000f28000c1e1900 */
[----:B------:R-:W4:Y:S01]  /*02b0*/  LDG.E R23, desc[UR6][R18.64+-0x28] ;  /* 0xffffd80612177981 */ /* 0x000f22000c1e1900 */
[----:B------:R-:W-:Y:S01]  /*02c0*/  BSSY.RECONVERGENT B1, `(.L_x_5) ;  /* 0x0000015000017945 */ /* 0x000fe20003800200 */
[----:B--2---:R-:W-:Y:S01]  /*02d0*/  FADD R24, R24, -R7 ;  /* 0x8000000718187221 */ /* 0x004fe20000000000 */
[----:B---3--:R-:W-:-:S03]  /*02e0*/  FADD R25, R25, -R0 ;  /* 0x8000000019197221 */ /* 0x008fc60000000000 */
[----:B------:R-:W-:-:S04]  /*02f0*/  FMUL R0, R24, R24 ;  /* 0x0000001818007220 */ /* 0x000fc80000400000 */
[----:B------:R-:W-:Y:S01]  /*0300*/  FFMA R0, R25, R25, R0 ;  /* 0x0000001919007223 */ /* 0x000fe20000000000 */
[----:B----4-:R-:W-:-:S04]  /*0310*/  FADD R23, R23, -R6 ;  /* 0x8000000617177221 */ /* 0x010fc80000000000 */
[----:B------:R-:W-:-:S04]  /*0320*/  FFMA R0, R23, R23, R0 ;  /* 0x0000001717007223 */ /* 0x000fc80000000000 */
[----:B------:R-:W-:-:S04]  /*0330*/  FADD R7, R0, 9.9999997171806853657e-10 ;  /* 0x3089705f00077421 */ /* 0x000fc80000000000 */
[----:B------:R0:W1:Y:S01]  /*0340*/  MUFU.RSQ R6, R7 ;  /* 0x0000000700067308 */ /* 0x0000620000001400 */
[----:B------:R-:W-:-:S04]  /*0350*/  IADD3 R0, PT, PT, R7, -0xd000000, RZ ;  /* 0xf300000007007810 */ /* 0x000fc80007ffe0ff */
[----:B------:R-:W-:-:S13]  /*0360*/  ISETP.GT.U32.AND P0, PT, R0, 0x727fffff, PT ;  /* 0x727fffff0000780c */ /* 0x000fda0003f04070 */
[----:B01----:R-:W-:Y:S05]  /*0370*/  @!P0 BRA `(.L_x_6) ;  /* 0x0000000000148947 */ /* 0x003fea0003800000 */
[----:B------:R-:W-:Y:S02]  /*0380*/  MOV R0, R7 ;  /* 0x0000000700007202 */ /* 0x000fe40000000f00 */
[----:B------:R-:W-:-:S07]  /*0390*/  MOV R6, 0x3b0 ;  /* 0x000003b000067802 */ /* 0x000fce0000000f00 */
[----:B------:R-:W-:Y:S05]  /*03a0*/  CALL.REL.NOINC `($__internal_1_$__cuda_sm20_sqrt_rn_f32_slowpath) ;  /* 0x0000002800b47944 */ /* 0x000fea0003c00000 */
[----:B------:R-:W-:Y:S01]  /*03b0*/  MOV R0, R21 ;  /* 0x0000001500007202 */ /* 0x000fe20000000f00 */
[----:B------:R-:W-:Y:S06]  /*03c0*/  BRA `(.L_x_7) ;  /* 0x0000000000107947 */ /* 0x000fec0003800000 */
.L_x_6:
[----:B------:R-:W-:Y:S01]  /*03d0*/  FMUL.FTZ R0, R7, R6 ;  /* 0x0000000607007220 */ /* 0x000fe20000410000 */
[----:B------:R-:W-:-:S03]  /*03e0*/  FMUL.FTZ R6, R6, 0.5 ;  /* 0x3f00000006067820 */ /* 0x000fc60000410000 */
[----:B------:R-:W-:-:S04]  /*03f0*/  FFMA R7, -R0, R0, R7 ;  /* 0x0000000000077223 */ /* 0x000fc80000000107 */
[----:B------:R-:W-:-:S07]  /*0400*/  FFMA R0, R7, R6, R0 ;  /* 0x0000000607007223 */ /* 0x000fce0000000000 */
.L_x_7:
[----:B------:R-:W-:Y:S05]  /*0410*/  BSYNC.RECONVERGENT B1 ;  /* 0x0000000000017941 */ /* 0x000fea0003800200 */
.L_x_5:
[----:B------:R-:W-:Y:S01]  /*0420*/  IADD3 R6, PT, PT, R0, 0x1800000, RZ ;  /* 0x0180000000067810 */ /* 0x000fe20007ffe0ff */
[----:B------:R-:W-:Y:S03]  /*0430*/  BSSY.RECONVERGENT B3, `(.L_x_8) ;  /* 0x000000b000037945 */ /* 0x000fe60003800200 */
[----:B------:R-:W-:-:S04]  /*0440*/  LOP3.LUT R6, R6, 0x7f800000, RZ, 0xc0, !PT ;  /* 0x7f80000006067812 */ /* 0x000fc800078ec0ff */
[----:B------:R-:W-:-:S13]  /*0450*/  ISETP.GT.U32.AND P0, PT, R6, 0x1ffffff, PT ;  /* 0x01ffffff0600780c */ /* 0x000fda0003f04070 */
[----:B------:R-:W-:Y:S05]  /*0460*/  @P0 BRA `(.L_x_9) ;  /* 0x00000000000c0947 */ /* 0x000fea0003800000 */
[----:B------:R-:W-:-:S07]  /*0470*/  MOV R6, 0x490 ;  /* 0x0000049000067802 */ /* 0x000fce0000000f00 */
[----:B------:R-:W-:Y:S05]  /*0480*/  CALL.REL.NOINC `($__internal_0_$__cuda_sm20_rcp_rn_f32_slowpath) ;  /* 0x0000002400ac7944 */ /* 0x000fea0003c00000 */
[----:B------:R-:W-:Y:S05]  /*0490*/  BRA `(.L_x_10) ;  /* 0x0000000000107947 */ /* 0x000fea0003800000 */
.L_x_9:
[----:B------:R-:W0:Y:S02]  /*04a0*/  MUFU.RCP R9, R0 ;  /* 0x0000000000097308 */ /* 0x000e240000001000 */
[----:B0-----:R-:W-:-:S04]  /*04b0*/  FFMA R6, R9, R0, -1 ;  /* 0xbf80000009067423 */ /* 0x001fc80000000000 */
[----:B------:R-:W-:-:S04]  /*04c0*/  FADD.FTZ R6, -R6, -RZ ;  /* 0x800000ff06067221 */ /* 0x000fc80000010100 */
[----:B------:R-:W-:-:S07]  /*04d0*/  FFMA R9, R9, R6, R9 ;  /* 0x0000000609097223 */ /* 0x000fce0000000009 */
.L_x_10:
[----:B------:R-:W-:Y:S05]  /*04e0*/  BSYNC.RECONVERGENT B3 ;  /* 0x0000000000037941 */ /* 0x000fea0003800200 */
.L_x_8:
[----:B------:R-:W2:Y:S01]  /*04f0*/  LDG.E R6, desc[UR6][R10.64] ;  /* 0x000000060a067981 */ /* 0x000ea2000c1e1900 */
[----:B------:R-:W-:-:S04]  /*0500*/  FMUL R0, R9, R9 ;  /* 0x0000000909007220 */ /* 0x000fc80000400000 */
[----:B------:R-:W-:-:S04]  /*0510*/  FMUL R0, R0, R9 ;  /* 0x0000000900007220 */ /* 0x000fc80000400000 */
[----:B--2---:R-:W-:-:S05]  /*0520*/  FFMA R25, R25, R0, R6 ;  /* 0x0000000019197223 */ /* 0x004fca0000000006 */
[----:B------:R0:W-:Y:S04]  /*0530*/  STG.E desc[UR6][R10.64], R25 ;  /* 0x000000190a007986 */ /* 0x0001e8000c101906 */
[----:B------:R-:W2:Y:S02]  /*0540*/  LDG.E R7, desc[UR6][R12.64] ;  /* 0x000000060c077981 */ /* 0x000ea4000c1e1900 */
[----:B--2---:R-:W-:-:S05]  /*0550*/  FFMA R7, R24, R0, R7 ;  /* 0x0000000018077223 */ /* 0x004fca0000000007 */
[----:B------:R1:W-:Y:S04]  /*0560*/  STG.E desc[UR6][R12.64], R7 ;  /* 0x000000070c007986 */ /* 0x0003e8000c101906 */
[----:B------:R-:W2:Y:S02]  /*0570*/  LDG.E R6, desc[UR6][R14.64] ;  /* 0x000000060e067981 */ /* 0x000ea4000c1e1900 */
[----:B--2---:R-:W-:-:S05]  /*0580*/  FFMA R9, R23, R0, R6 ;  /* 0x0000000017097223 */ /* 0x004fca0000000006 */
[----:B------:R2:W-:Y:S04]  /*0590*/  STG.E desc[UR6][R14.64], R9 ;  /* 0x000000090e007986 */ /* 0x0005e8000c101906 */
[----:B------:R-:W3:Y:S04]  /*05a0*/  LDG.E R23, desc[UR6][R18.64+-0x14] ;  /* 0xffffec0612177981 */ /* 0x000ee8000c1e1900 */
[----:B------:R-:W3:Y:S04]  /*05b0*/  LDG.E R0, desc[UR6][R16.64+0x4] ;  /* 0x0000040610007981 */ /* 0x000ee8000c1e1900 */
[----:B------:R-:W4:Y:S04]  /*05c0*/  LDG.E R24, desc[UR6][R18.64+-0x18] ;  /* 0xffffe80612187981 */ /* 0x000f28000c1e1900 */
[----:B------:R-:W4:Y:S04]  /*05d0*/  LDG.E R21, desc[UR6][R16.64] ;  /* 0x0000000610157981 */ /* 0x000f28000c1e1900 */
[----:B0-----:R-:W5:Y:S04]  /*05e0*/  LDG.E R25, desc[UR6][R18.64+-0x10] ;  /* 0xfffff00612197981 */ /* 0x001f68000c1e1900 */
[----:B------:R-:W5:Y:S01]  /*05f0*/  LDG.E R6, desc[UR6][R16.64+0x8] ;  /* 0x0000080610067981 */ /* 0x000f62000c1e1900 */
[----:B------:R-:W-:Y:S01]  /*0600*/  BSSY.RECONVERGENT B1, `(.L_x_11) ;  /* 0x0000015000017945 */ /* 0x000fe20003800200 */
[----:B---3--:R-:W-:-:S04]  /*0610*/  FADD R23, R23, -R0 ;  /* 0x8000000017177221 */ /* 0x008fc80000000000 */
[----:B-1----:R-:W-:Y:S01]  /*0620*/  FMUL R7, R23, R23 ;  /* 0x0000001717077220 */ /* 0x002fe20000400000 */
[----:B----4-:R-:W-:-:S04]  /*0630*/  FADD R24, R24, -R21 ;  /* 0x8000001518187221 */ /* 0x010fc80000000000 */
[----:B------:R-:W-:Y:S01]  /*0640*/  FFMA R0, R24, R24, R7 ;  /* 0x0000001818007223 */ /* 0x000fe20000000007 */
[----:B-----5:R-:W-:-:S04]  /*0650*/  FADD R25, R25, -R6 ;  /* 0x8000000619197221 */ /* 0x020fc80000000000 */
[----:B------:R-:W-:-:S04]  /*0660*/  FFMA R0, R25, R25, R0 ;  /* 0x0000001919007223 */ /* 0x000fc80000000000 */
[----:B------:R-:W-:-:S04]  /*0670*/  FADD R7, R0, 9.9999997171806853657e-10 ;  /* 0x3089705f00077421 */ /* 0x000fc80000000000 */
[----:B------:R2:W0:Y:S01]  /*0680*/  MUFU.RSQ R6, R7 ;  /* 0x0000000700067308 */ /* 0x0004220000001400 */
[----:B------:R-:W-:-:S04]  /*0690*/  IADD3 R0, PT, PT, R7, -0xd000000, RZ ;  /* 0xf300000007007810 */ /* 0x000fc80007ffe0ff */
[----:B------:R-:W-:-:S13]  /*06a0*/  ISETP.GT.U32.AND P0, PT, R0, 0x727fffff, PT ;  /* 0x727fffff0000780c */ /* 0x000fda0003f04070 */
[----:B0-2---:R-:W-:Y:S05]  /*06b0*/  @!P0 BRA `(.L_x_12) ;  /* 0x0000000000148947 */ /* 0x005fea0003800000 */
[----:B------:R-:W-:Y:S02]  /*06c0*/  MOV R0, R7 ;  /* 0x0000000700007202 */ /* 0x000fe40000000f00 */
[----:B------:R-:W-:-:S07]  /*06d0*/  MOV R6, 0x6f0 ;  /* 0x000006f000067802 */ /* 0x000fce0000000f00 */
[----:B------:R-:W-:Y:S05]  /*06e0*/  CALL.REL.NOINC `($__internal_1_$__cuda_sm20_sqrt_rn_f32_slowpath) ;  /* 0x0000002400e47944 */ /* 0x000fea0003c00000 */
[----:B------:R-:W-:Y:S01]  /*06f0*/  MOV R0, R21 ;  /* 0x0000001500007202 */ /* 0x000fe20000000f00 */
[----:B------:R-:W-:Y:S06]  /*0700*/  BRA `(.L_x_13) ;  /* 0x0000000000107947 */ /* 0x000fec0003800000 */
.L_x_12:
[----:B------:R-:W-:Y:S01]  /*0710*/  FMUL.FTZ R0, R7, R6 ;  /* 0x0000000607007220 */ /* 0x000fe20000410000 */
[----:B------:R-:W-:-:S03]  /*0720*/  FMUL.FTZ R6, R6, 0.5 ;  /* 0x3f00000006067820 */ /* 0x000fc60000410000 */
[----:B------:R-:W-:-:S04]  /*0730*/  FFMA R7, -R0, R0, R7 ;  /* 0x0000000000077223 */ /* 0x000fc80000000107 */
[----:B------:R-:W-:-:S07]  /*0740*/  FFMA R0, R7, R6, R0 ;  /* 0x0000000607007223 */ /* 0x000fce0000000000 */
.L_x_13:
[----:B------:R-:W-:Y:S05]  /*0750*/  BSYNC.RECONVERGENT B1 ;  /* 0x0000000000017941 */ /* 0x000fea0003800200 */
.L_x_11:
        /* <DEDUP_REMOVED lines=8> */
.L_x_15:
[----:B------:R-:W0:Y:S02]  /*07e0*/  MUFU.RCP R9, R0 ;  /* 0x0000000000097308 */ /* 0x000e240000001000 */
[----:B0-----:R-:W-:-:S04]  /*07f0*/  FFMA R6, R9, R0, -1 ;  /* 0xbf80000009067423 */ /* 0x001fc80000000000 */
[----:B------:R-:W-:-:S04]  /*0800*/  FADD.FTZ R6, -R6, -RZ ;  /* 0x800000ff06067221 */ /* 0x000fc80000010100 */
[----:B------:R-:W-:-:S07]  /*0810*/  FFMA R9, R9, R6, R9 ;  /* 0x0000000609097223 */ /* 0x000fce0000000009 */
.L_x_16:
[----:B------:R-:W-:Y:S05]  /*0820*/  BSYNC.RECONVERGENT B3 ;  /* 0x0000000000037941 */ /* 0x000fea0003800200 */
.L_x_14:
        /* <DEDUP_REMOVED lines=15> */
[----:B------:R-:W5:Y:S04]  /*0920*/  LDG.E R6, desc[UR6][R18.64+0x8] ;  /* 0x0000080612067981 */ /* 0x000f68000c1e1900 */
[----:B0-----:R-:W5:Y:S01]  /*0930*/  LDG.E R7, desc[UR6][R16.64+0x8] ;  /* 0x0000080610077981 */ /* 0x001f62000c1e1900 */
        /* <DEDUP_REMOVED lines=17> */
.L_x_18:
[----:B------:R-:W-:Y:S01]  /*0a50*/  FMUL.FTZ R0, R7, R6 ;  /* 0x0000000607007220 */ /* 0x000fe20000410000 */
[----:B------:R-:W-:-:S03]  /*0a60*/  FMUL.FTZ R6, R6, 0.5 ;  /* 0x3f00000006067820 */ /* 0x000fc60000410000 */
[----:B------:R-:W-:-:S04]  /*0a70*/  FFMA R7, -R0, R0, R7 ;  /* 0x0000000000077223 */ /* 0x000fc80000000107 */
[----:B------:R-:W-:-:S07]  /*0a80*/  FFMA R0, R7, R6, R0 ;  /* 0x0000000607007223 */ /* 0x000fce0000000000 */
.L_x_19:
[----:B------:R-:W-:Y:S05]  /*0a90*/  BSYNC.RECONVERGENT B1 ;  /* 0x0000000000017941 */ /* 0x000fea0003800200 */
.L_x_17:
        /* <DEDUP_REMOVED lines=8> */
.L_x_21:
[----:B------:R-:W0:Y:S02]  /*0b20*/  MUFU.RCP R9, R0 ;  /* 0x0000000000097308 */ /* 0x000e240000001000 */
[----:B0-----:R-:W-:-:S04]  /*0b30*/  FFMA R6, R9, R0, -1 ;  /* 0xbf80000009067423 */ /* 0x001fc80000000000 */
[----:B------:R-:W-:-:S04]  /*0b40*/  FADD.FTZ R6, -R6, -RZ ;  /* 0x800000ff06067221 */ /* 0x000fc80000010100 */
[----:B------:R-:W-:-:S07]  /*0b50*/  FFMA R9, R9, R6, R9 ;  /* 0x0000000609097223 */ /* 0x000fce0000000009 */
.L_x_22:
[----:B------:R-:W-:Y:S05]  /*0b60*/  BSYNC.RECONVERGENT B3 ;  /* 0x0000000000037941 */ /* 0x000fea0003800200 */
.L_x_20:
        /* <DEDUP_REMOVED lines=34> */
.L_x_24:
[----:B------:R-:W-:Y:S01]  /*0d90*/  FMUL.FTZ R0, R7, R6 ;  /* 0x0000000607007220 */ /* 0x000fe20000410000 */
[----:B------:R-:W-:-:S03]  /*0da0*/  FMUL.FTZ R6, R6, 0.5 ;  /* 0x3f00000006067820 */ /* 0x000fc60000410000 */
[----:B------:R-:W-:-:S04]  /*0db0*/  FFMA R7, -R0, R0, R7 ;  /* 0x0000000000077223 */ /* 0x000fc80000000107 */
[----:B------:R-:W-:-:S07]  /*0dc0*/  FFMA R0, R7, R6, R0 ;  /* 0x0000000607007223 */ /* 0x000fce0000000000 */
.L_x_25:
[----:B------:R-:W-:Y:S05]  /*0dd0*/  BSYNC.RECONVERGENT B1 ;  /* 0x0000000000017941 */ /* 0x000fea0003800200 */
.L_x_23:
        /* <DEDUP_REMOVED lines=8> */
.L_x_27:
[----:B------:R-:W0:Y:S02]  /*0e60*/  MUFU.RCP R9, R0 ;  /* 0x0000000000097308 */ /* 0x000e240000001000 */
[----:B0-----:R-:W-:-:S04]  /*0e70*/  FFMA R6, R9, R0, -1 ;  /* 0xbf80000009067423 */ /* 0x001fc80000000000 */
[----:B------:R-:W-:-:S04]  /*0e80*/  FADD.FTZ R6, -R6, -RZ ;  /* 0x800000ff06067221 */ /* 0x000fc80000010100 */
[----:B------:R-:W-:-:S07]  /*0e90*/  FFMA R9, R9, R6, R9 ;  /* 0x0000000609097223 */ /* 0x000fce0000000009 */
.L_x_28:
[----:B------:R-:W-:Y:S05]  /*0ea0*/  BSYNC.RECONVERGENT B3 ;  /* 0x0000000000037941 */ /* 0x000fea0003800200 */
.L_x_26:
        /* <DEDUP_REMOVED lines=8> */
[----:B------:R-:W2:Y:S01]  /*0f30*/  LDG.E R6, desc[UR6][R14.64] ;  /* 0x000000060e067981 */ /* 0x000ea2000c1e1900 */
[----:B------:R-:W-:Y:S02]  /*0f40*/  IADD3 R2, PT, PT, R2, 0x4, RZ ;  /* 0x0000000402027810 */ /* 0x000fe40007ffe0ff */
[----:B------:R-:W-:Y:S02]  /*0f50*/  IADD3 R18, P1, PT, R18, 0x60, RZ ;  /* 0x0000006012127810 */ /* 0x000fe40007f3e0ff */
[----:B------:R-:W-:Y:S02]  /*0f60*/  ISETP.NE.AND P0, PT, R2, RZ, PT ;  /* 0x000000ff0200720c */ /* 0x000fe40003f05270 */
[----:B------:R-:W-:Y:S01]  /*0f70*/  IADD3.X R19, PT, PT, RZ, R19, RZ, P1, !PT ;  /* 0x00000013ff137210 */ /* 0x000fe20000ffe4ff */
[----:B--2---:R-:W-:-:S05]  /*0f80*/  FFMA R25, R25, R0, R6 ;  /* 0x0000000019197223 */ /* 0x004fca0000000006 */
[----:B------:R0:W-:Y:S05]  /*0f90*/  STG.E desc[UR6][R14.64], R25 ;  /* 0x000000190e007986 */ /* 0x0001ea000c101906 */
[----:B------:R-:W-:Y:S05]  /*0fa0*/  @P0 BRA `(.L_x_29) ;  /* 0xfffffff000ac0947 */ /* 0x000fea000383ffff */
.L_x_4:
[----:B------:R-:W-:Y:S05]  /*0fb0*/  BSYNC.RECONVERGENT B2 ;  /* 0x0000000000027941 */ /* 0x000fea0003800200 */
.L_x_3:
[----:B------:R-:W-:-:S13]  /*0fc0*/  ISETP.NE.AND P0, PT, R3, RZ, PT ;  /* 0x000000ff0300720c */ /* 0x000fda0003f05270 */
[----:B------:R-:W-:Y:S05]  /*0fd0*/  @!P0 BRA `(.L_x_2) ;  /* 0x0000000000fc8947 */ /* 0x000fea0003800000 */
[----:B0-----:R-:W0:Y:S01]  /*0fe0*/  LDC.64 R6, c[0x0][0x380] ;  /* 0x0000e000ff067b82 */ /* 0x001e220000000a00 */
[----:B------:R-:W-:Y:S01]  /*0ff0*/  IADD3 R2, PT, PT, -R3, RZ, RZ ;  /* 0x000000ff03027210 */ /* 0x000fe20007ffe1ff */
[C---:B0-----:R-:W-:Y:S01]  /*1000*/  IMAD.WIDE.U32 R6, R4.reuse, 0x18, R6 ;  /* 0x0000001804067825 */ /* 0x041fe200078e0006 */
[----:B------:R-:W-:Y:S02]  /*1010*/  IADD3 R4, PT, PT, R4, R3, RZ ;  /* 0x0000000304047210 */ /* 0x000fe40007ffe0ff */
[----:B------:R-:W-:-:S04]  /*1020*/  IADD3 R24, P0, PT, R6, 0x4, RZ ;  /* 0x0000000406187810 */ /* 0x000fc80007f1e0ff */
[----:B------:R-:W-:-:S09]  /*1030*/  IADD3.X R25, PT, PT, RZ, R7, RZ, P0, !PT ;  /* 0x00000007ff197210 */ /* 0x000fd200007fe4ff */
.L_x_36:
[----:B-1----:R-:W2:Y:S04]  /*1040*/  LDG.E R3, desc[UR6][R16.64+0x4] ;  /* 0x0000040610037981 */ /* 0x002ea8000c1e1900 */
        /* <DEDUP_REMOVED lines=22> */
.L_x_31:
[----:B------:R-:W-:Y:S01]  /*11b0*/  FMUL.FTZ R0, R7, R6 ;  /* 0x0000000607007220 */ /* 0x000fe20000410000 */
[----:B------:R-:W-:-:S03]  /*11c0*/  FMUL.FTZ R6, R6, 0.5 ;  /* 0x3f00000006067820 */ /* 0x000fc60000410000 */
[----:B------:R-:W-:-:S04]  /*11d0*/  FFMA R7, -R0, R0, R7 ;  /* 0x0000000000077223 */ /* 0x000fc80000000107 */
[----:B------:R-:W-:-:S07]  /*11e0*/  FFMA R0, R7, R6, R0 ;  /* 0x0000000607007223 */ /* 0x000fce0000000000 */
.L_x_32:
[----:B------:R-:W-:Y:S05]  /*11f0*/  BSYNC.RECONVERGENT B1 ;  /* 0x0000000000017941 */ /* 0x000fea0003800200 */
.L_x_30:
        /* <DEDUP_REMOVED lines=8> */
.L_x_34:
[----:B------:R-:W0:Y:S02]  /*1280*/  MUFU.RCP R9, R0 ;  /* 0x0000000000097308 */ /* 0x000e240000001000 */
[----:B0-----:R-:W-:-:S04]  /*1290*/  FFMA R6, R9, R0, -1 ;  /* 0xbf80000009067423 */ /* 0x001fc80000000000 */
[----:B------:R-:W-:-:S04]  /*12a0*/  FADD.FTZ R6, -R6, -RZ ;  /* 0x800000ff06067221 */ /* 0x000fc80000010100 */
[----:B------:R-:W-:-:S07]  /*12b0*/  FFMA R9, R9, R6, R9 ;  /* 0x0000000609097223 */ /* 0x000fce0000000009 */
.L_x_35:
[----:B------:R-:W-:Y:S05]  /*12c0*/  BSYNC.RECONVERGENT B2 ;  /* 0x0000000000027941 */ /* 0x000fea0003800200 */
.L_x_33:
        /* <DEDUP_REMOVED lines=16> */
.L_x_2:
[----:B------:R-:W-:Y:S05]  /*13d0*/  BSYNC.RECONVERGENT B0 ;  /* 0x0000000000007941 */ /* 0x000fea0003800200 */
.L_x_1:
[----:B------:R-:W2:Y:S01]  /*13e0*/  LDCU UR4, c[0x0][0x38c] ;  /* 0x00007180ff0477ac */ /* 0x000ea20008000800 */
[----:B------:R-:W-:Y:S01]  /*13f0*/  BSSY.RECONVERGENT B0, `(.L_x_37) ;  /* 0x000003e000007945 */ /* 0x000fe20003800200 */
[----:B--2---:R-:W-:-:S13]  /*1400*/  ISETP.GE.AND P0, PT, R4, UR4, PT ;  /* 0x0000000404007c0c */ /* 0x004fda000bf06270 */
[----:B------:R-:W-:Y:S05]  /*1410*/  @P0 BRA `(.L_x_38) ;  /* 0x0000000000ec0947 */ /* 0x000fea0003800000 */
[----:B------:R-:W-:Y:S01]  /*1420*/  ISETP.NE.AND P0, PT, R5, R4, PT ;  /* 0x000000040500720c */ /* 0x000fe20003f05270 */
[----:B------:R-:W-:-:S12]  /*1430*/  BSSY.RECONVERGENT B2, `(.L_x_39) ;  /* 0x0000038000027945 */ /* 0x000fd80003800200 */
[----:B------:R-:W-:Y:S05]  /*1440*/  @!P0 BRA `(.L_x_40) ;  /* 0x0000000000d88947 */ /* 0x000fea0003800000 */
[----:B-1----:R-:W0:Y:S01]  /*1450*/  LDC.64 R2, c[0x0][0x380] ;  /* 0x0000e000ff027b82 */ /* 0x002e220000000a00 */
[----:B------:R-:W2:Y:S04]  /*1460*/  LDG.E R0, desc[UR6][R16.64] ;  /* 0x0000000610007981 */ /* 0x000ea8000c1e1900 */
[----:B------:R-:W3:Y:S01]  /*1470*/  LDG.E R9, desc[UR6][R16.64+0x8] ;  /* 0x0000080610097981 */ /* 0x000ee2000c1e1900 */
[----:B0-----:R-:W-:-:S03]  /*1480*/  IMAD.WIDE.U32 R6, R4, 0x18, R2 ;  /* 0x0000001804067825 */ /* 0x001fc600078e0002 */
[----:B------:R-:W4:Y:S04]  /*1490*/  LDG.E R2, desc[UR6][R16.64+0x4] ;  /* 0x0000040610027981 */ /* 0x000f28000c1e1900 */
[----:B------:R-:W4:Y:S04]  /*14a0*/  LDG.E R3, desc[UR6][R6.64+0x4] ;  /* 0x0000040606037981 */ /* 0x000f28000c1e1900 */
[----:B------:R-:W2:Y:S04]  /*14b0*/  LDG.E R5, desc[UR6][R6.64] ;  /* 0x0000000606057981 */ /* 0x000ea8000c1e1900 */
[----:B------:R-:W3:Y:S01]  /*14c0*/  LDG.E R8, desc[UR6][R6.64+0x8] ;  /* 0x0000080606087981 */ /* 0x000ee2000c1e1900 */
[----:B------:R-:W-:Y:S01]  /*14d0*/  BSSY.RECONVERGENT B1, `(.L_x_41) ;  /* 0x0000015000017945 */ /* 0x000fe20003800200 */
[----:B----4-:R-:W-:Y:S01]  /*14e0*/  FADD R3, R3, -R2 ;  /* 0x8000000203037221 */ /* 0x010fe20000000000 */
[----:B--2---:R-:W-:-:S03]  /*14f0*/  FADD R5, R5, -R0 ;  /* 0x8000000005057221 */ /* 0x004fc60000000000 */
[----:B------:R-:W-:Y:S01]  /*1500*/  FMUL R0, R3, R3 ;  /* 0x0000000303007220 */ /* 0x000fe20000400000 */
[----:B---3--:R-:W-:-:S03]  /*1510*/  FADD R2, R8, -R9 ;  /* 0x8000000908027221 */ /* 0x008fc60000000000 */
[----:B------:R-:W-:-:S04]  /*1520*/  FFMA R9, R5, R5, R0 ;  /* 0x0000000505097223 */ /* 0x000fc80000000000 */
[----:B------:R-:W-:-:S04]  /*1530*/  FFMA R9, R2, R2, R9 ;  /* 0x0000000202097223 */ /* 0x000fc80000000009 */
[----:B------:R-:W-:-:S05]  /*1540*/  FADD R9, R9, 9.9999997171806853657e-10 ;  /* 0x3089705f09097421 */ /* 0x000fca0000000000 */
[----:B------:R-:W-:Y:S01]  /*1550*/  IADD3 R0, PT, PT, R9, -0xd000000, RZ ;  /* 0xf300000009007810 */ /* 0x000fe20007ffe0ff */
[----:B------:R0:W1:Y:S03]  /*1560*/  MUFU.RSQ R8, R9 ;  /* 0x0000000900087308 */ /* 0x0000660000001400 */
[----:B------:R-:W-:-:S13]  /*1570*/  ISETP.GT.U32.AND P0, PT, R0, 0x727fffff, PT ;  /* 0x727fffff0000780c */ /* 0x000fda0003f04070 */
[----:B0-----:R-:W-:Y:S05]  /*1580*/  @!P0 BRA `(.L_x_42) ;  /* 0x0000000000148947 */ /* 0x001fea0003800000 */
[----:B------:R-:W-:Y:S02]  /*1590*/  MOV R0, R9 ;  /* 0x0000000900007202 */ /* 0x000fe40000000f00 */
[----:B------:R-:W-:-:S07]  /*15a0*/  MOV R6, 0x15c0 ;  /* 0x000015c000067802 */ /* 0x000fce0000000f00 */
[----:B-1----:R-:W-:Y:S05]  /*15b0*/  CALL.REL.NOINC `($__internal_1_$__cuda_sm20_sqrt_rn_f32_slowpath) ;  /* 0x0000001800307944 */ /* 0x002fea0003c00000 */
[----:B------:R-:W-:Y:S01]  /*15c0*/  MOV R0, R21 ;  /* 0x0000001500007202 */ /* 0x000fe20000000f00 */
[----:B------:R-:W-:Y:S06]  /*15d0*/  BRA `(.L_x_43) ;  /* 0x0000000000107947 */ /* 0x000fec0003800000 */
.L_x_42:
[----:B-1----:R-:W-:Y:S01]  /*15e0*/  FMUL.FTZ R0, R9, R8 ;  /* 0x0000000809007220 */ /* 0x002fe20000410000 */
[----:B------:R-:W-:-:S03]  /*15f0*/  FMUL.FTZ R6, R8, 0.5 ;  /* 0x3f00000008067820 */ /* 0x000fc60000410000 */
[----:B------:R-:W-:-:S04]  /*1600*/  FFMA R7, -R0, R0, R9 ;  /* 0x0000000000077223 */ /* 0x000fc80000000109 */
[----:B------:R-:W-:-:S07]  /*1610*/  FFMA R0, R7, R6, R0 ;  /* 0x0000000607007223 */ /* 0x000fce0000000000 */
.L_x_43:
[----:B------:R-:W-:Y:S05]  /*1620*/  BSYNC.RECONVERGENT B1 ;  /* 0x0000000000017941 */ /* 0x000fea0003800200 */
.L_x_41:
        /* <DEDUP_REMOVED lines=8> */
.L_x_45:
[----:B------:R-:W0:Y:S02]  /*16b0*/  MUFU.RCP R9, R0 ;  /* 0x0000000000097308 */ /* 0x000e240000001000 */
[----:B0-----:R-:W-:-:S04]  /*16c0*/  FFMA R6, R9, R0, -1 ;  /* 0xbf80000009067423 */ /* 0x001fc80000000000 */
[----:B------:R-:W-:-:S04]  /*16d0*/  FADD.FTZ R6, -R6, -RZ ;  /* 0x800000ff06067221 */ /* 0x000fc80000010100 */
[----:B------:R-:W-:-:S07]  /*16e0*/  FFMA R9, R9, R6, R9 ;  /* 0x0000000609097223 */ /* 0x000fce0000000009 */
.L_x_46:
[----:B------:R-:W-:Y:S05]  /*16f0*/  BSYNC.RECONVERGENT B3 ;  /* 0x0000000000037941 */ /* 0x000fea0003800200 */
.L_x_44:
[----:B------:R-:W2:Y:S01]  /*1700*/  LDG.E R6, desc[UR6][R10.64] ;  /* 0x000000060a067981 */ /* 0x000ea2000c1e1900 */
[----:B------:R-:W-:-:S04]  /*1710*/  FMUL R0, R9, R9 ;  /* 0x0000000909007220 */ /* 0x000fc80000400000 */
[----:B------:R-:W-:-:S04]  /*1720*/  FMUL R0, R0, R9 ;  /* 0x0000000900007220 */ /* 0x000fc80000400000 */
[----:B--2---:R-:W-:-:S05]  /*1730*/  FFMA R5, R5, R0, R6 ;  /* 0x0000000005057223 */ /* 0x004fca0000000006 */
[----:B------:R2:W-:Y:S04]  /*1740*/  STG.E desc[UR6][R10.64], R5 ;  /* 0x000000050a007986 */ /* 0x0005e8000c101906 */
[----:B------:R-:W3:Y:S02]  /*1750*/  LDG.E R6, desc[UR6][R12.64] ;  /* 0x000000060c067981 */ /* 0x000ee4000c1e1900 */
[----:B---3--:R-:W-:-:S05]  /*1760*/  FFMA R3, R3, R0, R6 ;  /* 0x0000000003037223 */ /* 0x008fca0000000006 */
[----:B------:R2:W-:Y:S04]  /*1770*/  STG.E desc[UR6][R12.64], R3 ;  /* 0x000000030c007986 */ /* 0x0005e8000c101906 */
[----:B------:R-:W3:Y:S02]  /*1780*/  LDG.E R7, desc[UR6][R14.64] ;  /* 0x000000060e077981 */ /* 0x000ee4000c1e1900 */
[----:B---3--:R-:W-:-:S05]  /*1790*/  FFMA R7, R2, R0, R7 ;  /* 0x0000000002077223 */ /* 0x008fca0000000007 */
[----:B------:R2:W-:Y:S02]  /*17a0*/  STG.E desc[UR6][R14.64], R7 ;  /* 0x000000070e007986 */ /* 0x0005e4000c101906 */
.L_x_40:
[----:B------:R-:W-:Y:S05]  /*17b0*/  BSYNC.RECONVERGENT B2 ;  /* 0x0000000000027941 */ /* 0x000fea0003800200 */
.L_x_39:
[----:B------:R-:W-:-:S07]  /*17c0*/  IADD3 R4, PT, PT, R4, 0x1, RZ ;  /* 0x0000000104047810 */ /* 0x000fce0007ffe0ff */
.L_x_38:
[----:B------:R-:W-:Y:S05]  /*17d0*/  BSYNC.RECONVERGENT B0 ;  /* 0x0000000000007941 */ /* 0x000fea0003800200 */
.L_x_37:
[----:B------:R-:W3:Y:S01]  /*17e0*/  LDCU UR5, c[0x0][0x38c] ;  /* 0x00007180ff0577ac */ /* 0x000ee20008000800 */
[----:B------:R-:W-:Y:S01]  /*17f0*/  BSSY.RECONVERGENT B0, `(.L_x_47) ;  /* 0x0000126000007945 */ /* 0x000fe20003800200 */
[----:B---3--:R-:W-:-:S13]  /*1800*/  ISETP.GE.AND P0, PT, R4, UR5, PT ;  /* 0x0000000504007c0c */ /* 0x008fda000bf06270 */
[----:B------:R-:W-:Y:S05]  /*1810*/  @P0 BRA `(.L_x_48) ;  /* 0x00000010008c0947 */ /* 0x000fea0003800000 */
[----:B------:R-:W-:Y:S01]  /*1820*/  IADD3 R0, PT, PT, -R4, UR5, RZ ;  /* 0x0000000504007c10 */ /* 0x000fe2000fffe1ff */
[----:B------:R-:W-:Y:S01]  /*1830*/  BSSY.RECONVERGENT B2, `(.L_x_49) ;  /* 0x0000043000027945 */ /* 0x000fe20003800200 */
[----:B-1----:R-:W-:Y:S02]  /*1840*/  MOV R19, R4 ;  /* 0x0000000400137202 */ /* 0x002fe40000000f00 */
[----:B--2---:R-:W-:-:S13]  /*1850*/  LOP3.LUT P0, R5, R0, 0x3, RZ, 0xc0, !PT ;  /* 0x0000000300057812 */ /* 0x004fda000780c0ff */
[----:B------:R-:W-:Y:S05]  /*1860*/  @!P0 BRA `(.L_x_50) ;  /* 0x0000000000fc8947 */ /* 0x000fea0003800000 */
[----:B------:R-:W1:Y:S01]  /*1870*/  LDC.64 R2, c[0x0][0x380] ;  /* 0x0000e000ff027b82 */ /* 0x000e620000000a00 */
[C---:B------:R-:W-:Y:S02]  /*1880*/  IADD3 R19, PT, PT, R5.reuse, R4, RZ ;  /* 0x0000000405137210 */ /* 0x040fe40007ffe0ff */
[----:B------:R-:W-:Y:S01]  /*1890*/  IADD3 R18, PT, PT, -R5, RZ, RZ ;  /* 0x000000ff05127210 */ /* 0x000fe20007ffe1ff */
[----:B-1----:R-:W-:-:S03]  /*18a0*/  IMAD.WIDE.U32 R2, R4, 0x18, R2 ;  /* 0x0000001804027825 */ /* 0x002fc600078e0002 */
[----:B------:R-:W-:-:S04]  /*18b0*/  IADD3 R24, P0, PT, R2, 0x4, RZ ;  /* 0x0000000402187810 */ /* 0x000fc80007f1e0ff */
[----:B0-----:R-:W-:-:S09]  /*18c0*/  IADD3.X R25, PT, PT, RZ, R3, RZ, P0, !PT ;  /* 0x00000003ff197210 */ /* 0x001fd200007fe4ff */
.L_x_57:
[----:B------:R-:W2:Y:S04]  /*18d0*/  LDG.E R2, desc[UR6][R16.64+0x4] ;  /* 0x0000040610027981 */ /* 0x000ea8000c1e1900 */
[----:B-1----:R-:W2:Y:S04]  /*18e0*/  LDG.E R3, desc[UR6][R24.64] ;  /* 0x0000000618037981 */ /* 0x002ea8000c1e1900 */
[----:B------:R-:W3:Y:S04]  /*18f0*/  LDG.E R0, desc[UR6][R16.64] ;  /* 0x0000000610007981 */ /* 0x000ee8000c1e1900 */
[----:B------:R-:W3:Y:S04]  /*1900*/  LDG.E R5, desc[UR6][R24.64+-0x4] ;  /* 0xfffffc0618057981 */ /* 0x000ee8000c1e1900 */
[----:B------:R-:W4:Y:S04]  /*1910*/  LDG.E R7, desc[UR6][R16.64+0x8] ;  /* 0x0000080610077981 */ /* 0x000f28000c1e1900 */
[----:B------:R-:W4:Y:S01]  /*1920*/  LDG.E R6, desc[UR6][R24.64+0x4] ;  /* 0x0000040618067981 */ /* 0x000f22000c1e1900 */
[----:B------:R-:W-:Y:S01]  /*1930*/  BSSY.RECONVERGENT B1, `(.L_x_51) ;  /* 0x0000015000017945 */ /* 0x000fe20003800200 */
[----:B--2---:R-:W-:Y:S01]  /*1940*/  FADD R3, R3, -R2 ;  /* 0x8000000203037221 */ /* 0x004fe20000000000 */
[----:B---3--:R-:W-:-:S03]  /*1950*/  FADD R5, R5, -R0 ;  /* 0x8000000005057221 */ /* 0x008fc60000000000 */
[----:B------:R-:W-:Y:S01]  /*1960*/  FMUL R0, R3, R3 ;  /* 0x0000000303007220 */ /* 0x000fe20000400000 */
[----:B----4-:R-:W-:-:S03]  /*1970*/  FADD R2, R6, -R7 ;  /* 0x8000000706027221 */ /* 0x010fc60000000000 */
[----:B------:R-:W-:-:S04]  /*1980*/  FFMA R7, R5, R5, R0 ;  /* 0x0000000505077223 */ /* 0x000fc80000000000 */
        /* <DEDUP_REMOVED lines=11> */
.L_x_52:
[----:B------:R-:W-:Y:S01]  /*1a40*/  FMUL.FTZ R0, R7, R6 ;  /* 0x0000000607007220 */ /* 0x000fe20000410000 */
[----:B------:R-:W-:-:S03]  /*1a50*/  FMUL.FTZ R6, R6, 0.5 ;  /* 0x3f00000006067820 */ /* 0x000fc60000410000 */
[----:B------:R-:W-:-:S04]  /*1a60*/  FFMA R7, -R0, R0, R7 ;  /* 0x0000000000077223 */ /* 0x000fc80000000107 */
[----:B------:R-:W-:-:S07]  /*1a70*/  FFMA R0, R7, R6, R0 ;  /* 0x0000000607007223 */ /* 0x000fce0000000000 */
.L_x_53:
[----:B------:R-:W-:Y:S05]  /*1a80*/  BSYNC.RECONVERGENT B1 ;  /* 0x0000000000017941 */ /* 0x000fea0003800200 */
.L_x_51:
        /* <DEDUP_REMOVED lines=8> */
.L_x_55:
[----:B------:R-:W0:Y:S02]  /*1b10*/  MUFU.RCP R9, R0 ;  /* 0x0000000000097308 */ /* 0x000e240000001000 */
[----:B0-----:R-:W-:-:S04]  /*1b20*/  FFMA R6, R9, R0, -1 ;  /* 0xbf80000009067423 */ /* 0x001fc80000000000 */
[----:B------:R-:W-:-:S04]  /*1b30*/  FADD.FTZ R6, -R6, -RZ ;  /* 0x800000ff06067221 */ /* 0x000fc80000010100 */
[----:B------:R-:W-:-:S07]  /*1b40*/  FFMA R9, R9, R6, R9 ;  /* 0x0000000609097223 */ /* 0x000fce0000000009 */
.L_x_56:
[----:B------:R-:W-:Y:S05]  /*1b50*/  BSYNC.RECONVERGENT B3 ;  /* 0x0000000000037941 */ /* 0x000fea0003800200 */
.L_x_54:
        /* <DEDUP_REMOVED lines=16> */
.L_x_50:
[----:B------:R-:W-:Y:S05]  /*1c60*/  BSYNC.RECONVERGENT B2 ;  /* 0x0000000000027941 */ /* 0x000fea0003800200 */
.L_x_49:
[----:B-1----:R-:W1:Y:S02]  /*1c70*/  LDC R5, c[0x0][0x38c] ;  /* 0x0000e300ff057b82 */ /* 0x002e640000000800 */
[----:B-1----:R-:W-:-:S04]  /*1c80*/  IADD3 R0, PT, PT, R4, -R5, RZ ;  /* 0x8000000504007210 */ /* 0x002fc80007ffe0ff */
[----:B------:R-:W-:-:S13]  /*1c90*/  ISETP.GT.U32.AND P0, PT, R0, -0x4, PT ;  /* 0xfffffffc0000780c */ /* 0x000fda0003f04070 */
[----:B------:R-:W-:Y:S05]  /*1ca0*/  @P0 BRA `(.L_x_48) ;  /* 0x0000000c00680947 */ /* 0x000fea0003800000 */
[----:B------:R-:W1:Y:S01]  /*1cb0*/  LDC.64 R2, c[0x0][0x380] ;  /* 0x0000e000ff027b82 */ /* 0x000e620000000a00 */
[C---:B------:R-:W-:Y:S01]  /*1cc0*/  IADD3 R5, PT, PT, R19.reuse, -R5, RZ ;  /* 0x8000000513057210 */ /* 0x040fe20007ffe0ff */
[----:B-1----:R-:W-:-:S03]  /*1cd0*/  IMAD.WIDE.U32 R2, R19, 0x18, R2 ;  /* 0x0000001813027825 */ /* 0x002fc600078e0002 */
[----:B------:R-:W-:-:S04]  /*1ce0*/  IADD3 R18, P0, PT, R2, 0x30, RZ ;  /* 0x0000003002127810 */ /* 0x000fc80007f1e0ff */
[----:B------:R-:W-:-:S09]  /*1cf0*/  IADD3.X R19, PT, PT, RZ, R3, RZ, P0, !PT ;  /* 0x00000003ff137210 */ /* 0x000fd200007fe4ff */
.L_x_82:
[----:B------:R-:W2:Y:S04]  /*1d00*/  LDG.E R0, desc[UR6][R16.64+0x4] ;  /* 0x0000040610007981 */ /* 0x000ea8000c1e1900 */
[----:B---3--:R-:W2:Y:S04]  /*1d10*/  LDG.E R3, desc[UR6][R18.64+-0x2c] ;  /* 0xffffd40612037981 */ /* 0x008ea8000c1e1900 */
[----:B0-----:R-:W3:Y:S04]  /*1d20*/  LDG.E R7, desc[UR6][R16.64] ;  /* 0x0000000610077981 */ /* 0x001ee8000c1e1900 */
        /* <DEDUP_REMOVED lines=20> */
.L_x_59:
[----:B------:R-:W-:Y:S01]  /*1e70*/  FMUL.FTZ R0, R7, R6 ;  /* 0x0000000607007220 */ /* 0x000fe20000410000 */
[----:B------:R-:W-:-:S03]  /*1e80*/  FMUL.FTZ R6, R6, 0.5 ;  /* 0x3f00000006067820 */ /* 0x000fc60000410000 */
[----:B------:R-:W-:-:S04]  /*1e90*/  FFMA R7, -R0, R0, R7 ;  /* 0x0000000000077223 */ /* 0x000fc80000000107 */
[----:B------:R-:W-:-:S07]  /*1ea0*/  FFMA R0, R7, R6, R0 ;  /* 0x0000000607007223 */ /* 0x000fce0000000000 */
.L_x_60:
[----:B------:R-:W-:Y:S05]  /*1eb0*/  BSYNC.RECONVERGENT B1 ;  /* 0x0000000000017941 */ /* 0x000fea0003800200 */
.L_x_58:
        /* <DEDUP_REMOVED lines=8> */
.L_x_62:
[----:B------:R-:W0:Y:S02]  /*1f40*/  MUFU.RCP R9, R0 ;  /* 0x0000000000097308 */ /* 0x000e240000001000 */
[----:B0-----:R-:W-:-:S04]  /*1f50*/  FFMA R6, R9, R0, -1 ;  /* 0xbf80000009067423 */ /* 0x001fc80000000000 */
[----:B------:R-:W-:-:S04]  /*1f60*/  FADD.FTZ R6, -R6, -RZ ;  /* 0x800000ff06067221 */ /* 0x000fc80000010100 */
[----:B------:R-:W-:-:S07]  /*1f70*/  FFMA R9, R9, R6, R9 ;  /* 0x0000000609097223 */ /* 0x000fce0000000009 */
.L_x_63:
[----:B------:R-:W-:Y:S05]  /*1f80*/  BSYNC.RECONVERGENT B2 ;  /* 0x0000000000027941 */ /* 0x000fea0003800200 */
.L_x_61:
        /* <DEDUP_REMOVED lines=34> */
.L_x_65:
[----:B------:R-:W-:Y:S01]  /*21b0*/  FMUL.FTZ R0, R21, R6 ;  /* 0x0000000615007220 */ /* 0x000fe20000410000 */
[----:B------:R-:W-:-:S03]  /*21c0*/  FMUL.FTZ R6, R6, 0.5 ;  /* 0x3f00000006067820 */ /* 0x000fc60000410000 */
[----:B------:R-:W-:-:S04]  /*21d0*/  FFMA R7, -R0, R0, R21 ;  /* 0x0000000000077223 */ /* 0x000fc80000000115 */
[----:B------:R-:W-:-:S07]  /*21e0*/  FFMA R0, R7, R6, R0 ;  /* 0x0000000607007223 */ /* 0x000fce0000000000 */
.L_x_66:
[----:B------:R-:W-:Y:S05]  /*21f0*/  BSYNC.RECONVERGENT B1 ;  /* 0x0000000000017941 */ /* 0x000fea0003800200 */
.L_x_64:
        /* <DEDUP_REMOVED lines=8> */
.L_x_68:
[----:B------:R-:W0:Y:S02]  /*2280*/  MUFU.RCP R9, R0 ;  /* 0x0000000000097308 */ /* 0x000e240000001000 */
[----:B0-----:R-:W-:-:S04]  /*2290*/  FFMA R6, R9, R0, -1 ;  /* 0xbf80000009067423 */ /* 0x001fc80000000000 */
[----:B------:R-:W-:-:S04]  /*22a0*/  FADD.FTZ R6, -R6, -RZ ;  /* 0x800000ff06067221 */ /* 0x000fc80000010100 */
[----:B------:R-:W-:-:S07]  /*22b0*/  FFMA R9, R9, R6, R9 ;  /* 0x0000000609097223 */ /* 0x000fce0000000009 */
.L_x_69:
[----:B------:R-:W-:Y:S05]  /*22c0*/  BSYNC.RECONVERGENT B2 ;  /* 0x0000000000027941 */ /* 0x000fea0003800200 */
.L_x_67:
        /* <DEDUP_REMOVED lines=34> */
.L_x_71:
[----:B------:R-:W-:Y:S01]  /*24f0*/  FMUL.FTZ R0, R21, R6 ;  /* 0x0000000615007220 */ /* 0x000fe20000410000 */
[----:B------:R-:W-:-:S03]  /*2500*/  FMUL.FTZ R6, R6, 0.5 ;  /* 0x3f00000006067820 */ /* 0x000fc60000410000 */
[----:B------:R-:W-:-:S04]  /*2510*/  FFMA R7, -R0, R0, R21 ;  /* 0x0000000000077223 */ /* 0x000fc80000000115 */
[----:B------:R-:W-:-:S07]  /*2520*/  FFMA R0, R7, R6, R0 ;  /* 0x0000000607007223 */ /* 0x000fce0000000000 */
.L_x_72:
[----:B------:R-:W-:Y:S05]  /*2530*/  BSYNC.RECONVERGENT B1 ;  /* 0x0000000000017941 */ /* 0x000fea0003800200 */
.L_x_70:
        /* <DEDUP_REMOVED lines=8> */
.L_x_74:
[----:B------:R-:W0:Y:S02]  /*25c0*/  MUFU.RCP R9, R0 ;  /* 0x0000000000097308 */ /* 0x000e240000001000 */
[----:B0-----:R-:W-:-:S04]  /*25d0*/  FFMA R6, R9, R0, -1 ;  /* 0xbf80000009067423 */ /* 0x001fc80000000000 */
[----:B------:R-:W-:-:S04]  /*25e0*/  FADD.FTZ R6, -R6, -RZ ;  /* 0x800000ff06067221 */ /* 0x000fc80000010100 */
[----:B------:R-:W-:-:S07]  /*25f0*/  FFMA R9, R9, R6, R9 ;  /* 0x0000000609097223 */ /* 0x000fce0000000009 */
.L_x_75:
[----:B------:R-:W-:Y:S05]  /*2600*/  BSYNC.RECONVERGENT B2 ;  /* 0x0000000000027941 */ /* 0x000fea0003800200 */
.L_x_73:
        /* <DEDUP_REMOVED lines=34> */
.L_x_77:
[----:B------:R-:W-:Y:S01]  /*2830*/  FMUL.FTZ R0, R21, R6 ;  /* 0x0000000615007220 */ /* 0x000fe20000410000 */
[----:B------:R-:W-:-:S03]  /*2840*/  FMUL.FTZ R6, R6, 0.5 ;  /* 0x3f00000006067820 */ /* 0x000fc60000410000 */
[----:B------:R-:W-:-:S04]  /*2850*/  FFMA R7, -R0, R0, R21 ;  /* 0x0000000000077223 */ /* 0x000fc80000000115 */
[----:B------:R-:W-:-:S07]  /*2860*/  FFMA R0, R7, R6, R0 ;  /* 0x0000000607007223 */ /* 0x000fce0000000000 */
.L_x_78:
[----:B------:R-:W-:Y:S05]  /*2870*/  BSYNC.RECONVERGENT B1 ;  /* 0x0000000000017941 */ /* 0x000fea0003800200 */
.L_x_76:
        /* <DEDUP_REMOVED lines=8> */
.L_x_80:
[----:B------:R-:W0:Y:S02]  /*2900*/  MUFU.RCP R9, R0 ;  /* 0x0000000000097308 */ /* 0x000e240000001000 */
[----:B0-----:R-:W-:-:S04]  /*2910*/  FFMA R6, R9, R0, -1 ;  /* 0xbf80000009067423 */ /* 0x001fc80000000000 */
[----:B------:R-:W-:-:S04]  /*2920*/  FADD.FTZ R6, -R6, -RZ ;  /* 0x800000ff06067221 */ /* 0x000fc80000010100 */
[----:B------:R-:W-:-:S07]  /*2930*/  FFMA R9, R9, R6, R9 ;  /* 0x0000000609097223 */ /* 0x000fce0000000009 */
.L_x_81:
[----:B------:R-:W-:Y:S05]  /*2940*/  BSYNC.RECONVERGENT B2 ;  /* 0x0000000000027941 */ /* 0x000fea0003800200 */
.L_x_79:
        /* <DEDUP_REMOVED lines=16> */
.L_x_48:
[----:B------:R-:W-:Y:S05]  /*2a50*/  BSYNC.RECONVERGENT B0 ;  /* 0x0000000000007941 */ /* 0x000fea0003800200 */
.L_x_47:
[----:B0123--:R-:W2:Y:S01]  /*2a60*/  LDG.E R10, desc[UR6][R10.64] ;  /* 0x000000060a0a7981 */ /* 0x00fea2000c1e1900 */
[----:B------:R-:W2:Y:S03]  /*2a70*/  LDCU UR4, c[0x0][0x388] ;  /* 0x00007100ff0477ac */ /* 0x000ea60008000800 */
[----:B------:R-:W2:Y:S04]  /*2a80*/  LDG.E R3, desc[UR6][R16.64+0xc] ;  /* 0x00000c0610037981 */ /* 0x000ea8000c1e1900 */
[----:B------:R-:W3:Y:S04]  /*2a90*/  LDG.E R5, desc[UR6][R16.64+0x10] ;  /* 0x0000100610057981 */ /* 0x000ee8000c1e1900 */
[----:B------:R-:W4:Y:S01]  /*2aa0*/  LDG.E R7, desc[UR6][R16.64+0x14] ;  /* 0x0000140610077981 */ /* 0x000f22000c1e1900 */
[----:B--2---:R-:W-:-:S05]  /*2ab0*/  FFMA R3, R10, UR4, R3 ;  /* 0x000000040a037c23 */ /* 0x004fca0008000003 */
[----:B------:R-:W-:Y:S04]  /*2ac0*/  STG.E desc[UR6][R16.64+0xc], R3 ;  /* 0x00000c0310007986 */ /* 0x000fe8000c101906 */
[----:B------:R-:W3:Y:S02]  /*2ad0*/  LDG.E R12, desc[UR6][R12.64] ;  /* 0x000000060c0c7981 */ /* 0x000ee4000c1e1900 */
[----:B---3--:R-:W-:-:S05]  /*2ae0*/  FFMA R5, R12, UR4, R5 ;  /* 0x000000040c057c23 */ /* 0x008fca0008000005 */
[----:B------:R-:W-:Y:S04]  /*2af0*/  STG.E desc[UR6][R16.64+0x10], R5 ;  /* 0x0000100510007986 */ /* 0x000fe8000c101906 */
[----:B------:R-:W4:Y:S02]  /*2b00*/  LDG.E R14, desc[UR6][R14.64] ;  /* 0x000000060e0e7981 */ /* 0x000f24000c1e1900 */
[----:B----4-:R-:W-:-:S05]  /*2b10*/  FFMA R7, R14, UR4, R7 ;  /* 0x000000040e077c23 */ /* 0x010fca0008000007 */
[----:B------:R-:W-:Y:S01]  /*2b20*/  STG.E desc[UR6][R16.64+0x14], R7 ;  /* 0x0000140710007986 */ /* 0x000fe2000c101906 */
[----:B------:R-:W-:Y:S05]  /*2b30*/  EXIT ;  /* 0x000000000000794d */ /* 0x000fea0003800000 */
        .weak           $__internal_0_$__cuda_sm20_rcp_rn_f32_slowpath
        .type           $__internal_0_$__cuda_sm20_rcp_rn_f32_slowpath,@function
        .size           $__internal_0_$__cuda_sm20_rcp_rn_f32_slowpath,($__internal_1_$__cuda_sm20_sqrt_rn_f32_slowpath - $__internal_0_$__cuda_sm20_rcp_rn_f32_slowpath)
$__internal_0_$__cuda_sm20_rcp_rn_f32_slowpath:
[----:B------:R-:W-:Y:S01]  /*2b40*/  SHF.L.U32 R7, R0, 0x1, RZ ;  /* 0x0000000100077819 */ /* 0x000fe200000006ff */
[----:B------:R-:W-:Y:S03]  /*2b50*/  BSSY.RECONVERGENT B1, `(.L_x_83) ;  /* 0x0000030000017945 */ /* 0x000fe60003800200 */
[----:B------:R-:W-:-:S04]  /*2b60*/  SHF.R.U32.HI R7, RZ, 0x18, R7 ;  /* 0x00000018ff077819 */ /* 0x000fc80000011607 */
[----:B------:R-:W-:-:S13]  /*2b70*/  ISETP.NE.U32.AND P0, PT, R7, RZ, PT ;  /* 0x000000ff0700720c */ /* 0x000fda0003f05070 */
[----:B------:R-:W-:Y:S05]  /*2b80*/  @P0 BRA `(.L_x_84) ;  /* 0x0000000000280947 */ /* 0x000fea0003800000 */
[----:B------:R-:W-:-:S04]  /*2b90*/  SHF.L.U32 R7, R0, 0x1, RZ ;  /* 0x0000000100077819 */ /* 0x000fc800000006ff */
[----:B------:R-:W-:-:S13]  /*2ba0*/  ISETP.NE.AND P0, PT, R7, RZ, PT ;  /* 0x000000ff0700720c */ /* 0x000fda0003f05270 */
[----:B------:R-:W-:Y:S01]  /*2bb0*/  @P0 FFMA R8, R0, 1.84467440737095516160e+19, RZ ;  /* 0x5f80000000080823 */ /* 0x000fe200000000ff */
[----:B------:R-:W-:Y:S08]  /*2bc0*/  @!P0 MUFU.RCP R9, R0 ;  /* 0x0000000000098308 */ /* 0x000ff00000001000 */
[----:B------:R-:W0:Y:S02]  /*2bd0*/  @P0 MUFU.RCP R7, R8 ;  /* 0x0000000800070308 */ /* 0x000e240000001000 */
[----:B0-----:R-:W-:-:S04]  /*2be0*/  @P0 FFMA R20, R8, R7, -1 ;  /* 0xbf80000008140423 */ /* 0x001fc80000000007 */
[----:B------:R-:W-:-:S04]  /*2bf0*/  @P0 FADD.FTZ R20, -R20, -RZ ;  /* 0x800000ff14140221 */ /* 0x000fc80000010100 */
[----:B------:R-:W-:-:S04]  /*2c00*/  @P0 FFMA R20, R7, R20, R7 ;  /* 0x0000001407140223 */ /* 0x000fc80000000007 */
[----:B------:R-:W-:Y:S01]  /*2c10*/  @P0 FFMA R9, R20, 1.84467440737095516160e+19, RZ ;  /* 0x5f80000014090823 */ /* 0x000fe200000000ff */
[----:B------:R-:W-:Y:S06]  /*2c20*/  BRA `(.L_x_85) ;  /* 0x0000000000887947 */ /* 0x000fec0003800000 */
.L_x_84:
[----:B------:R-:W-:-:S04]  /*2c30*/  IADD3 R8, PT, PT, R7, -0xfd, RZ ;  /* 0xffffff0307087810 */ /* 0x000fc80007ffe0ff */
[----:B------:R-:W-:-:S13]  /*2c40*/  ISETP.GT.U32.AND P0, PT, R8, 0x1, PT ;  /* 0x000000010800780c */ /* 0x000fda0003f04070 */
[----:B------:R-:W-:Y:S05]  /*2c50*/  @P0 BRA `(.L_x_86) ;  /* 0x0000000000780947 */ /* 0x000fea0003800000 */
[----:B------:R-:W-:Y:S01]  /*2c60*/  LOP3.LUT R29, R0, 0x7fffff, RZ, 0xc0, !PT ;  /* 0x007fffff001d7812 */ /* 0x000fe200078ec0ff */
[----:B------:R-:W-:Y:S01]  /*2c70*/  HFMA2 R21, -RZ, RZ, 0, 1.78813934326171875e-07 ;  /* 0x00000003ff157431 */ /* 0x000fe200000001ff */
[----:B------:R-:W-:Y:S02]  /*2c80*/  IADD3 R7, PT, PT, R7, -0xfc, RZ ;  /* 0xffffff0407077810 */ /* 0x000fe40007ffe0ff */
[----:B------:R-:W-:-:S04]  /*2c90*/  LOP3.LUT R29, R29, 0x3f800000, RZ, 0xfc, !PT ;  /* 0x3f8000001d1d7812 */ /* 0x000fc800078efcff */
[----:B------:R-:W0:Y:S01]  /*2ca0*/  MUFU.RCP R20, R29 ;  /* 0x0000001d00147308 */ /* 0x000e220000001000 */
[----:B------:R-:W-:Y:S01]  /*2cb0*/  SHF.L.U32 R21, R21, R8, RZ ;  /* 0x0000000815157219 */ /* 0x000fe200000006ff */
[----:B0-----:R-:W-:-:S04]  /*2cc0*/  FFMA R27, R29, R20, -1 ;  /* 0xbf8000001d1b7423 */ /* 0x001fc80000000014 */
[----:B------:R-:W-:-:S04]  /*2cd0*/  FADD.FTZ R27, -R27, -RZ ;  /* 0x800000ff1b1b7221 */ /* 0x000fc80000010100 */
[CCC-:B------:R-:W-:Y:S01]  /*2ce0*/  FFMA.RM R9, R20.reuse, R27.reuse, R20.reuse ;  /* 0x0000001b14097223 */ /* 0x1c0fe20000004014 */
[----:B------:R-:W-:-:S04]  /*2cf0*/  FFMA.RP R20, R20, R27, R20 ;  /* 0x0000001b14147223 */ /* 0x000fc80000008014 */
[C---:B------:R-:W-:Y:S02]  /*2d00*/  LOP3.LUT R22, R9.reuse, 0x7fffff, RZ, 0xc0, !PT ;  /* 0x007fffff09167812 */ /* 0x040fe400078ec0ff */
[----:B------:R-:W-:Y:S02]  /*2d10*/  FSETP.NEU.FTZ.AND P0, PT, R9, R20, PT ;  /* 0x000000140900720b */ /* 0x000fe40003f1d000 */
[----:B------:R-:W-:Y:S02]  /*2d20*/  LOP3.LUT R22, R22, 0x800000, RZ, 0xfc, !PT ;  /* 0x0080000016167812 */ /* 0x000fe400078efcff */
[----:B------:R-:W-:Y:S02]  /*2d30*/  SEL R9, RZ, 0xffffffff, !P0 ;  /* 0xffffffffff097807 */ /* 0x000fe40004000000 */
[----:B------:R-:W-:Y:S02]  /*2d40*/  LOP3.LUT R21, R21, R22, RZ, 0xc0, !PT ;  /* 0x0000001615157212 */ /* 0x000fe400078ec0ff */
[----:B------:R-:W-:-:S02]  /*2d50*/  IADD3 R9, PT, PT, -R9, RZ, RZ ;  /* 0x000000ff09097210 */ /* 0x000fc40007ffe1ff */
[-C--:B------:R-:W-:Y:S02]  /*2d60*/  SHF.R.U32.HI R21, RZ, R8.reuse, R21 ;  /* 0x00000008ff157219 */ /* 0x080fe40000011615 */
[--C-:B------:R-:W-:Y:S02]  /*2d70*/  LOP3.LUT P1, RZ, R9, R8, R22.reuse, 0xf8, !PT ;  /* 0x0000000809ff7212 */ /* 0x100fe4000782f816 */
[C---:B------:R-:W-:Y:S02]  /*2d80*/  LOP3.LUT P0, RZ, R21.reuse, 0x1, RZ, 0xc0, !PT ;  /* 0x0000000115ff7812 */ /* 0x040fe4000780c0ff */
[----:B------:R-:W-:Y:S02]  /*2d90*/  LOP3.LUT P2, RZ, R21, 0x2, RZ, 0xc0, !PT ;  /* 0x0000000215ff7812 */ /* 0x000fe4000784c0ff */
[----:B------:R-:W-:Y:S02]  /*2da0*/  SHF.R.U32.HI R7, RZ, R7, R22 ;  /* 0x00000007ff077219 */ /* 0x000fe40000011616 */
[----:B------:R-:W-:-:S02]  /*2db0*/  PLOP3.LUT P0, PT, P0, P1, P2, 0xe0, 0x0 ;  /* 0x000000000000781c */ /* 0x000fc40000703c20 */
[----:B------:R-:W-:Y:S02]  /*2dc0*/  LOP3.LUT P1, RZ, R0, 0x7fffff, RZ, 0xc0, !PT ;  /* 0x007fffff00ff7812 */ /* 0x000fe4000782c0ff */
[----:B------:R-:W-:-:S04]  /*2dd0*/  SEL R8, RZ, 0x1, !P0 ;  /* 0x00000001ff087807 */ /* 0x000fc80004000000 */
[----:B------:R-:W-:-:S04]  /*2de0*/  IADD3 R8, PT, PT, -R8, RZ, RZ ;  /* 0x000000ff08087210 */ /* 0x000fc80007ffe1ff */
[----:B------:R-:W-:-:S13]  /*2df0*/  ISETP.GE.AND P0, PT, R8, RZ, PT ;  /* 0x000000ff0800720c */ /* 0x000fda0003f06270 */
[----:B------:R-:W-:-:S04]  /*2e00*/  @!P0 IADD3 R7, PT, PT, R7, 0x1, RZ ;  /* 0x0000000107078810 */ /* 0x000fc80007ffe0ff */
[----:B------:R-:W-:-:S04]  /*2e10*/  @!P1 SHF.L.U32 R7, R7, 0x1, RZ ;  /* 0x0000000107079819 */ /* 0x000fc800000006ff */
[----:B------:R-:W-:Y:S01]  /*2e20*/  LOP3.LUT R9, R7, 0x80000000, R0, 0xf8, !PT ;  /* 0x8000000007097812 */ /* 0x000fe200078ef800 */
[----:B------:R-:W-:Y:S06]  /*2e30*/  BRA `(.L_x_85) ;  /* 0x0000000000047947 */ /* 0x000fec0003800000 */
.L_x_86:
[----:B------:R0:W1:Y:S02]  /*2e40*/  MUFU.RCP R9, R0 ;  /* 0x0000000000097308 */ /* 0x0000640000001000 */
.L_x_85:
[----:B------:R-:W-:Y:S05]  /*2e50*/  BSYNC.RECONVERGENT B1 ;  /* 0x0000000000017941 */ /* 0x000fea0003800200 */
.L_x_83:
[----:B------:R-:W-:-:S04]  /*2e60*/  MOV R7, 0x0 ;  /* 0x0000000000077802 */ /* 0x000fc80000000f00 */
[----:B01----:R-:W-:Y:S05]  /*2e70*/  RET.REL.NODEC R6 `(_Z9bodyForceP4BodyfiPfS1_S1_) ;  /* 0xffffffd006607950 */ /* 0x003fea0003c3ffff */
        .weak           $__internal_1_$__cuda_sm20_sqrt_rn_f32_slowpath
        .type           $__internal_1_$__cuda_sm20_sqrt_rn_f32_slowpath,@function
        .size           $__internal_1_$__cuda_sm20_sqrt_rn_f32_slowpath,(.L_x_90 - $__internal_1_$__cuda_sm20_sqrt_rn_f32_slowpath)
$__internal_1_$__cuda_sm20_sqrt_rn_f32_slowpath:
[----:B------:R-:W-:-:S13]  /*2e80*/  LOP3.LUT P0, RZ, R0, 0x7fffffff, RZ, 0xc0, !PT ;  /* 0x7fffffff00ff7812 */ /* 0x000fda000780c0ff */
[----:B------:R-:W-:Y:S01]  /*2e90*/  @!P0 MOV R21, R0 ;  /* 0x0000000000158202 */ /* 0x000fe20000000f00 */
[----:B------:R-:W-:Y:S06]  /*2ea0*/  @!P0 BRA `(.L_x_87) ;  /* 0x0000000000408947 */ /* 0x000fec0003800000 */
[----:B------:R-:W-:-:S13]  /*2eb0*/  FSETP.GEU.FTZ.AND P0, PT, R0, RZ, PT ;  /* 0x000000ff0000720b */ /* 0x000fda0003f1e000 */
[----:B------:R-:W-:Y:S01]  /*2ec0*/  @!P0 MOV R21, 0x7fffffff ;  /* 0x7fffffff00158802 */ /* 0x000fe20000000f00 */
[----:B------:R-:W-:Y:S06]  /*2ed0*/  @!P0 BRA `(.L_x_87) ;  /* 0x0000000000348947 */ /* 0x000fec0003800000 */
[----:B------:R-:W-:-:S13]  /*2ee0*/  FSETP.GTU.FTZ.AND P0, PT, |R0|, +INF , PT ;  /* 0x7f8000000000780b */ /* 0x000fda0003f1c200 */
[----:B------:R-:W-:Y:S01]  /*2ef0*/  @P0 FADD.FTZ R21, R0, 1 ;  /* 0x3f80000000150421 */ /* 0x000fe20000010000 */
[----:B------:R-:W-:Y:S06]  /*2f00*/  @P0 BRA `(.L_x_87) ;  /* 0x0000000000280947 */ /* 0x000fec0003800000 */
[----:B------:R-:W-:-:S13]  /*2f10*/  FSETP.NEU.FTZ.AND P0, PT, |R0|, +INF , PT ;  /* 0x7f8000000000780b */ /* 0x000fda0003f1d200 */
[----:B------:R-:W-:Y:S01]  /*2f20*/  @P0 FFMA R20, R0, 1.84467440737095516160e+19, RZ ;  /* 0x5f80000000140823 */ /* 0x000fe200000000ff */
[----:B------:R-:W-:-:S03]  /*2f30*/  @!P0 MOV R21, R0 ;  /* 0x0000000000158202 */ /* 0x000fc60000000f00 */
[----:B------:R-:W0:Y:S02]  /*2f40*/  @P0 MUFU.RSQ R7, R20 ;  /* 0x0000001400070308 */ /* 0x000e240000001400 */
[----:B0-----:R-:W-:Y:S01]  /*2f50*/  @P0 FMUL.FTZ R9, R20, R7 ;  /* 0x0000000714090220 */ /* 0x001fe20000410000 */
[----:B------:R-:W-:-:S03]  /*2f60*/  @P0 FMUL.FTZ R7, R7, 0.5 ;  /* 0x3f00000007070820 */ /* 0x000fc60000410000 */
[----:B------:R-:W-:-:S04]  /*2f70*/  @P0 FADD.FTZ R8, -R9, -RZ ;  /* 0x800000ff09080221 */ /* 0x000fc80000010100 */
[----:B------:R-:W-:-:S04]  /*2f80*/  @P0 FFMA R8, R9, R8, R20 ;  /* 0x0000000809080223 */ /* 0x000fc80000000014 */
[----:B------:R-:W-:-:S04]  /*2f90*/  @P0 FFMA R7, R8, R7, R9 ;  /* 0x0000000708070223 */ /* 0x000fc80000000009 */
[----:B------:R-:W-:-:S07]  /*2fa0*/  @P0 FMUL.FTZ R21, R7, 2.3283064365386962891e-10 ;  /* 0x2f80000007150820 */ /* 0x000fce0000410000 */
.L_x_87:
[----:B------:R-:W-:-:S04]  /*2fb0*/  HFMA2 R7, -RZ, RZ, 0, 0 ;  /* 0x00000000ff077431 */ /* 0x000fc800000001ff */
[----:B------:R-:W-:Y:S05]  /*2fc0*/  RET.REL.NODEC R6 `(_Z9bodyForceP4BodyfiPfS1_S1_) ;  /* 0xffffffd0060c7950 */ /* 0x000fea0003c3ffff */
.L_x_88:
        /* <DEDUP_REMOVED lines=11> */
.L_x_90:


//--------------------- .nv.shared.reserved.0     --------------------------
	.section	.nv.shared.reserved.0,"aw",@nobits
	.weak		__nv_reservedSMEM_offset_0_alias
	.size		__nv_reservedSMEM_offset_0_alias, 0, 64
	.other		__nv_reservedSMEM_offset_0_alias,@"STO_CUDA_RESERVED_SHARED STV_DEFAULT"
__nv_reservedSMEM_offset_0_alias:
	.zero		0
	.zero		64


//--------------------- .nv.constant0._Z11integrationiP4Bodyf --------------------------
	.section	.nv.constant0._Z11integrationiP4Bodyf,"a",@progbits
	.sectionflags	@""
	.align	4
.nv.constant0._Z11integrationiP4Bodyf:
	.zero		916


//--------------------- .nv.constant0._Z9bodyForceP4BodyfiPfS1_S1_ --------------------------
	.section	.nv.constant0._Z9bodyForceP4BodyfiPfS1_S1_,"a",@progbits
	.sectionflags	@""
	.align	4
.nv.constant0._Z9bodyForceP4BodyfiPfS1_S1_:
	.zero		936


//--------------------- SYMBOLS --------------------------

	.type		.nv.reservedSmem.offset0,@object
	.size		.nv.reservedSmem.offset0,0x4
